// auto-generated by cutlass_sweep.gemm — config: {"arch": "sm_100", "cluster_m": 2, "cluster_n": 1, "dtype": "e5m2", "stages": 5, "tile_k": 128, "tile_m": 128, "tile_n": 64}
#include "cutlass/cutlass.h"
#include "cutlass/gemm/collective/collective_builder.hpp"
#include "cutlass/gemm/device/gemm_universal_adapter.h"
#include "cutlass/gemm/kernel/gemm_universal.hpp"
#include "cutlass/epilogue/collective/collective_builder.hpp"

using ElemA = cutlass::float_e5m2_t;
using ElemB = cutlass::float_e5m2_t;
using ElemCD = cutlass::float_e5m2_t;
using Acc  = float;
using TileShape    = cute::Shape<cute::_128, cute::_64, cute::_128>;
using ClusterShape = cute::Shape<cute::_2, cute::_1, cute::_1>;

using CollectiveEpilogue = typename cutlass::epilogue::collective::CollectiveBuilder<
    cutlass::arch::Sm100, cutlass::arch::OpClassTensorOp,
    TileShape, ClusterShape,
    cutlass::epilogue::collective::EpilogueTileAuto,
    Acc, Acc,
    ElemCD, cutlass::layout::RowMajor, 128 / cutlass::sizeof_bits<ElemCD>::value,
    ElemCD, cutlass::layout::RowMajor, 128 / cutlass::sizeof_bits<ElemCD>::value,
    cutlass::epilogue::collective::EpilogueScheduleAuto
  >::CollectiveOp;

using CollectiveMainloop = typename cutlass::gemm::collective::CollectiveBuilder<
    cutlass::arch::Sm100, cutlass::arch::OpClassTensorOp,
    ElemA, cutlass::layout::RowMajor, 128 / cutlass::sizeof_bits<ElemA>::value,
    ElemB, cutlass::layout::ColumnMajor, 128 / cutlass::sizeof_bits<ElemB>::value,
    Acc,
    TileShape, ClusterShape,
    cutlass::gemm::collective::StageCount<5>,
    cutlass::gemm::collective::KernelScheduleAuto
  >::CollectiveOp;

using GemmKernel = cutlass::gemm::kernel::GemmUniversal<
    cute::Shape<int,int,int,int>,
    CollectiveMainloop,
    CollectiveEpilogue
>;
using Gemm = cutlass::gemm::device::GemmUniversalAdapter<GemmKernel>;

// Force the device kernel symbol into the cubin without needing a host main.
auto* _anchor = &cutlass::device_kernel<GemmKernel>;


// ===== COMPILED SASS (sm_100a) =====

	.target	sm_100a

	.elftype	@"ET_EXEC"


//--------------------- .note.nv.tkinfo           --------------------------
	.section	.note.nv.tkinfo,"",@"SHT_NOTE"
	.sectionflags	@"SHF_NOTE_NV_TKINFO"
	.tkinfo
        /*0018*/ 	.word	0x00000002
        /*0030*/ 	.string	""
        /*0030*/ 	.string	"ptxas"
        /*0030*/ 	.string	"Cuda compilation tools, release 13.0, V13.0.88"
        /*0030*/ 	.string	"Build cuda_13.0.r13.0/compiler.36424714_0"
        /*0030*/ 	.string	"-arch sm_100a -m 64 "



//--------------------- .note.nv.cuinfo           --------------------------
	.section	.note.nv.cuinfo,"",@"SHT_NOTE"
	.sectionflags	@"SHF_NOTE_NV_CUINFO"
        /*0018*/ 	.short	0x0002
        /*001a*/ 	.short	0x0064
        /*001c*/ 	.short	0x0082
	.zero		2


//--------------------- .nv.info                  --------------------------
	.section	.nv.info,"",@"SHT_CUDA_INFO"
	.align	4


	//----- nvinfo : EIATTR_REGCOUNT
	.align		4
        /*0000*/ 	.byte	0x04, 0x2f
        /*0002*/ 	.short	(.L_19 - .L_18)
	.align		4
.L_18:
        /*0004*/ 	.word	index@(_ZN7cutlass13device_kernelINS_4gemm6kernel13GemmUniversalIN4cute5tupleIJiiiiEEENS1_10collective13CollectiveMmaINS1_35MainloopSm100TmaUmmaWarpSpecializedILi5ELi2ELi4ENS5_IJNS4_1CILi2EEENSA_ILi1EEESC_EEEEENS5_IJNSA_ILi128EEENSA_ILi64EEESF_EEENS_12float_e5m2_tENS5_IJlSC_lEEESI_SJ_NS4_8TiledMMAINS4_8MMA_AtomIJNS4_10MMA_TraitsINS4_25SM100_MMA_F8F6F4_2x1SM_SSEJSI_SI_fSF_SG_NS4_17integral_constantINS4_4UMMA5MajorELSQ_0EEESR_NSO_INSP_7ScaleInELSS_0EEEST_EEEEEENS4_6LayoutINS5_IJSC_SC_SC_EEENS5_IJNSA_ILi0EEESY_SY_EEEEENS5_IJNS4_10UnderscoreES11_S11_EEEEENS4_18SM100_TMA_2SM_LOADENS4_14ComposedLayoutINS4_7SwizzleILi3ELi4ELi3EEENS4_18smem_ptr_flag_bitsILi8EEENSW_INS5_IJNSA_ILi8EEESF_EEENS5_IJSF_SC_EEEEEEEvNS4_8identityES14_S1E_vS1F_EENS_8epilogue10collective18CollectiveEpilogueINS1H_23Sm100TmaWarpSpecializedILi1ELi1ELi32ELb0ELb0EEEJNS5_IJSG_SG_SF_EEENS5_IJNSW_ISG_SC_EES1N_EEESI_SJ_SI_SJ_NS1H_6fusion15FusionCallbacksIS1L_NS1P_17LinearCombinationISI_fSI_fLNS_15FloatRoundStyleE2EEES1M_S1O_JEEENS4_5SM1004TMEM4LOAD26SM100_TMEM_LOAD_32dp32b32xENS4_13SM90_TMA_LOADENS15_INS16_ILi2ELi4ELi3EEES19_NSW_INS5_IJS1A_SG_EEENS5_IJSG_SC_EEEEEEENS4_39AutoVectorizingCopyWithAssumedAlignmentILi128EEENS4_14SM90_TMA_STOREES24_S26_S26_EEEvvEEEEvNT_6ParamsE)
        /*0008*/ 	.word	0x0000007b


	//----- nvinfo : EIATTR_FRAME_SIZE
	.align		4
.L_19:
        /*000c*/ 	.byte	0x04, 0x11
        /*000e*/ 	.short	(.L_21 - .L_20)
	.align		4
.L_20:
        /*0010*/ 	.word	index@($__internal_2_$__cuda_sm10x_tcgen05_guardrail_trap_unallocated_columns_being_dealloced)
        /*0014*/ 	.word	0x00000000


	//----- nvinfo : EIATTR_FRAME_SIZE
	.align		4
.L_21:
        /*0018*/ 	.byte	0x04, 0x11
        /*001a*/ 	.short	(.L_23 - .L_22)
	.align		4
.L_22:
        /*001c*/ 	.word	index@($__internal_1_$__cuda_sm10x_tcgen05_guardrail_trap_phase_invalid_during_alloc)
        /*0020*/ 	.word	0x00000000


	//----- nvinfo : EIATTR_FRAME_SIZE
	.align		4
.L_23:
        /*0024*/ 	.byte	0x04, 0x11
        /*0026*/ 	.short	(.L_25 - .L_24)
	.align		4
.L_24:
        /*0028*/ 	.word	index@($__internal_0_$__cuda_sm10x_tcgen05_guardrail_trap_col_being_dealloced_not_returned_by_alloc)
        /*002c*/ 	.word	0x00000000


	//----- nvinfo : EIATTR_FRAME_SIZE
	.align		4
.L_25:
        /*0030*/ 	.byte	0x04, 0x11
        /*0032*/ 	.short	(.L_27 - .L_26)
	.align		4
.L_26:
        /*0034*/ 	.word	index@(_ZN7cutlass13device_kernelINS_4gemm6kernel13GemmUniversalIN4cute5tupleIJiiiiEEENS1_10collective13CollectiveMmaINS1_35MainloopSm100TmaUmmaWarpSpecializedILi5ELi2ELi4ENS5_IJNS4_1CILi2EEENSA_ILi1EEESC_EEEEENS5_IJNSA_ILi128EEENSA_ILi64EEESF_EEENS_12float_e5m2_tENS5_IJlSC_lEEESI_SJ_NS4_8TiledMMAINS4_8MMA_AtomIJNS4_10MMA_TraitsINS4_25SM100_MMA_F8F6F4_2x1SM_SSEJSI_SI_fSF_SG_NS4_17integral_constantINS4_4UMMA5MajorELSQ_0EEESR_NSO_INSP_7ScaleInELSS_0EEEST_EEEEEENS4_6LayoutINS5_IJSC_SC_SC_EEENS5_IJNSA_ILi0EEESY_SY_EEEEENS5_IJNS4_10UnderscoreES11_S11_EEEEENS4_18SM100_TMA_2SM_LOADENS4_14ComposedLayoutINS4_7SwizzleILi3ELi4ELi3EEENS4_18smem_ptr_flag_bitsILi8EEENSW_INS5_IJNSA_ILi8EEESF_EEENS5_IJSF_SC_EEEEEEEvNS4_8identityES14_S1E_vS1F_EENS_8epilogue10collective18CollectiveEpilogueINS1H_23Sm100TmaWarpSpecializedILi1ELi1ELi32ELb0ELb0EEEJNS5_IJSG_SG_SF_EEENS5_IJNSW_ISG_SC_EES1N_EEESI_SJ_SI_SJ_NS1H_6fusion15FusionCallbacksIS1L_NS1P_17LinearCombinationISI_fSI_fLNS_15FloatRoundStyleE2EEES1M_S1O_JEEENS4_5SM1004TMEM4LOAD26SM100_TMEM_LOAD_32dp32b32xENS4_13SM90_TMA_LOADENS15_INS16_ILi2ELi4ELi3EEES19_NSW_INS5_IJS1A_SG_EEENS5_IJSG_SC_EEEEEEENS4_39AutoVectorizingCopyWithAssumedAlignmentILi128EEENS4_14SM90_TMA_STOREES24_S26_S26_EEEvvEEEEvNT_6ParamsE)
        /*0038*/ 	.word	0x00000000


	//----- nvinfo : EIATTR_MIN_STACK_SIZE
	.align		4
.L_27:
        /*003c*/ 	.byte	0x04, 0x12
        /*003e*/ 	.short	(.L_29 - .L_28)
	.align		4
.L_28:
        /*0040*/ 	.word	index@(_ZN7cutlass13device_kernelINS_4gemm6kernel13GemmUniversalIN4cute5tupleIJiiiiEEENS1_10collective13CollectiveMmaINS1_35MainloopSm100TmaUmmaWarpSpecializedILi5ELi2ELi4ENS5_IJNS4_1CILi2EEENSA_ILi1EEESC_EEEEENS5_IJNSA_ILi128EEENSA_ILi64EEESF_EEENS_12float_e5m2_tENS5_IJlSC_lEEESI_SJ_NS4_8TiledMMAINS4_8MMA_AtomIJNS4_10MMA_TraitsINS4_25SM100_MMA_F8F6F4_2x1SM_SSEJSI_SI_fSF_SG_NS4_17integral_constantINS4_4UMMA5MajorELSQ_0EEESR_NSO_INSP_7ScaleInELSS_0EEEST_EEEEEENS4_6LayoutINS5_IJSC_SC_SC_EEENS5_IJNSA_ILi0EEESY_SY_EEEEENS5_IJNS4_10UnderscoreES11_S11_EEEEENS4_18SM100_TMA_2SM_LOADENS4_14ComposedLayoutINS4_7SwizzleILi3ELi4ELi3EEENS4_18smem_ptr_flag_bitsILi8EEENSW_INS5_IJNSA_ILi8EEESF_EEENS5_IJSF_SC_EEEEEEEvNS4_8identityES14_S1E_vS1F_EENS_8epilogue10collective18CollectiveEpilogueINS1H_23Sm100TmaWarpSpecializedILi1ELi1ELi32ELb0ELb0EEEJNS5_IJSG_SG_SF_EEENS5_IJNSW_ISG_SC_EES1N_EEESI_SJ_SI_SJ_NS1H_6fusion15FusionCallbacksIS1L_NS1P_17LinearCombinationISI_fSI_fLNS_15FloatRoundStyleE2EEES1M_S1O_JEEENS4_5SM1004TMEM4LOAD26SM100_TMEM_LOAD_32dp32b32xENS4_13SM90_TMA_LOADENS15_INS16_ILi2ELi4ELi3EEES19_NSW_INS5_IJS1A_SG_EEENS5_IJSG_SC_EEEEEEENS4_39AutoVectorizingCopyWithAssumedAlignmentILi128EEENS4_14SM90_TMA_STOREES24_S26_S26_EEEvvEEEEvNT_6ParamsE)
        /*0044*/ 	.word	0x00000000
.L_29:


//--------------------- .nv.compat                --------------------------
	.section	.nv.compat,"",@"SHT_CUDA_COMPAT_INFO"
	.align	4
        /*0000*/ 	.byte	0x02, 0x09, 0x01, 0x00, 0x02, 0x02, 0x02, 0x00, 0x02, 0x05, 0x05, 0x00, 0x03, 0x07, 0x01, 0x01
        /*0010*/ 	.byte	0x02, 0x03, 0x01, 0x00, 0x02, 0x06, 0x01, 0x00, 0x04, 0x0b, 0x08, 0x00, 0x09, 0x00, 0x00, 0x00
        /*0020*/ 	.byte	0x00, 0x00, 0x00, 0x00


//--------------------- .nv.info._ZN7cutlass13device_kernelINS_4gemm6kernel13GemmUniversalIN4cute5tupleIJiiiiEEENS1_10collective13CollectiveMmaINS1_35MainloopSm100TmaUmmaWarpSpecializedILi5ELi2ELi4ENS5_IJNS4_1CILi2EEENSA_ILi1EEESC_EEEEENS5_IJNSA_ILi128EEENSA_ILi64EEESF_EEENS_12float_e5m2_tENS5_IJlSC_lEEESI_SJ_NS4_8TiledMMAINS4_8MMA_AtomIJNS4_10MMA_TraitsINS4_25SM100_MMA_F8F6F4_2x1SM_SSEJSI_SI_fSF_SG_NS4_17integral_constantINS4_4UMMA5MajorELSQ_0EEESR_NSO_INSP_7ScaleInELSS_0EEEST_EEEEEENS4_6LayoutINS5_IJSC_SC_SC_EEENS5_IJNSA_ILi0EEESY_SY_EEEEENS5_IJNS4_10UnderscoreES11_S11_EEEEENS4_18SM100_TMA_2SM_LOADENS4_14ComposedLayoutINS4_7SwizzleILi3ELi4ELi3EEENS4_18smem_ptr_flag_bitsILi8EEENSW_INS5_IJNSA_ILi8EEESF_EEENS5_IJSF_SC_EEEEEEEvNS4_8identityES14_S1E_vS1F_EENS_8epilogue10collective18CollectiveEpilogueINS1H_23Sm100TmaWarpSpecializedILi1ELi1ELi32ELb0ELb0EEEJNS5_IJSG_SG_SF_EEENS5_IJNSW_ISG_SC_EES1N_EEESI_SJ_SI_SJ_NS1H_6fusion15FusionCallbacksIS1L_NS1P_17LinearCombinationISI_fSI_fLNS_15FloatRoundStyleE2EEES1M_S1O_JEEENS4_5SM1004TMEM4LOAD26SM100_TMEM_LOAD_32dp32b32xENS4_13SM90_TMA_LOADENS15_INS16_ILi2ELi4ELi3EEES19_NSW_INS5_IJS1A_SG_EEENS5_IJSG_SC_EEEEEEENS4_39AutoVectorizingCopyWithAssumedAlignmentILi128EEENS4_14SM90_TMA_STOREES24_S26_S26_EEEvvEEEEvNT_6ParamsE --------------------------
	.section	.nv.info._ZN7cutlass13device_kernelINS_4gemm6kernel13GemmUniversalIN4cute5tupleIJiiiiEEENS1_10collective13CollectiveMmaINS1_35MainloopSm100TmaUmmaWarpSpecializedILi5ELi2ELi4ENS5_IJNS4_1CILi2EEENSA_ILi1EEESC_EEEEENS5_IJNSA_ILi128EEENSA_ILi64EEESF_EEENS_12float_e5m2_tENS5_IJlSC_lEEESI_SJ_NS4_8TiledMMAINS4_8MMA_AtomIJNS4_10MMA_TraitsINS4_25SM100_MMA_F8F6F4_2x1SM_SSEJSI_SI_fSF_SG_NS4_17integral_constantINS4_4UMMA5MajorELSQ_0EEESR_NSO_INSP_7ScaleInELSS_0EEEST_EEEEEENS4_6LayoutINS5_IJSC_SC_SC_EEENS5_IJNSA_ILi0EEESY_SY_EEEEENS5_IJNS4_10UnderscoreES11_S11_EEEEENS4_18SM100_TMA_2SM_LOADENS4_14ComposedLayoutINS4_7SwizzleILi3ELi4ELi3EEENS4_18smem_ptr_flag_bitsILi8EEENSW_INS5_IJNSA_ILi8EEESF_EEENS5_IJSF_SC_EEEEEEEvNS4_8identityES14_S1E_vS1F_EENS_8epilogue10collective18CollectiveEpilogueINS1H_23Sm100TmaWarpSpecializedILi1ELi1ELi32ELb0ELb0EEEJNS5_IJSG_SG_SF_EEENS5_IJNSW_ISG_SC_EES1N_EEESI_SJ_SI_SJ_NS1H_6fusion15FusionCallbacksIS1L_NS1P_17LinearCombinationISI_fSI_fLNS_15FloatRoundStyleE2EEES1M_S1O_JEEENS4_5SM1004TMEM4LOAD26SM100_TMEM_LOAD_32dp32b32xENS4_13SM90_TMA_LOADENS15_INS16_ILi2ELi4ELi3EEES19_NSW_INS5_IJS1A_SG_EEENS5_IJSG_SC_EEEEEEENS4_39AutoVectorizingCopyWithAssumedAlignmentILi128EEENS4_14SM90_TMA_STOREES24_S26_S26_EEEvvEEEEvNT_6ParamsE,"",@"SHT_CUDA_INFO"
	.sectionflags	@""
	.align	4


	//----- nvinfo : EIATTR_CUDA_API_VERSION
	.align		4
        /*0000*/ 	.byte	0x04, 0x37
        /*0002*/ 	.short	(.L_31 - .L_30)
.L_30:
        /*0004*/ 	.word	0x00000082


	//----- nvinfo : EIATTR_KPARAM_INFO
	.align		4
.L_31:
        /*0008*/ 	.byte	0x04, 0x17
        /*000a*/ 	.short	(.L_33 - .L_32)
.L_32:
        /*000c*/ 	.word	0x00000000
        /*0010*/ 	.short	0x0000
        /*0012*/ 	.short	0x0000
        /*0014*/ 	.byte	0x00, 0xf0, 0x01, 0x20


	//----- nvinfo : EIATTR_AT_ENTRY_FRAGMENTS
	.align		4
.L_33:
        /*0018*/ 	.byte	0x04, 0x4f
        /*001a*/ 	.short	(.L_35 - .L_34)


	//   ....[0]....
.L_34:
        /*001c*/ 	.word	0x00000007


	//----- nvinfo : EIATTR_RESERVED_SMEM_USED
	.align		4
.L_35:
        /*0020*/ 	.byte	0x01, 0x41
	.zero		2


	//----- nvinfo : EIATTR_SPARSE_MMA_MASK
	.align		4
        /*0024*/ 	.byte	0x03, 0x50
        /*0026*/ 	.short	0x0000


	//----- nvinfo : EIATTR_TCGEN05_2CTA_USED
	.align		4
        /*0028*/ 	.byte	0x01, 0x52
	.zero		2


	//----- nvinfo : EIATTR_MAXREG_COUNT
	.align		4
        /*002c*/ 	.byte	0x03, 0x1b
        /*002e*/ 	.short	0x00ff


	//----- nvinfo : EIATTR_NUM_BARRIERS
	.align		4
        /*0030*/ 	.byte	0x02, 0x4c
        /*0032*/ 	.byte	0x07
	.zero		1


	//----- nvinfo : EIATTR_EXTERNS
	.align		4
        /*0034*/ 	.byte	0x04, 0x0f
        /*0036*/ 	.short	(.L_37 - .L_36)


	//   ....[0]....
	.align		4
.L_36:
        /*0038*/ 	.word	index@(__assertfail)


	//----- nvinfo : EIATTR_MERCURY_ISA_VERSION
	.align		4
.L_37:
        /*003c*/ 	.byte	0x03, 0x5f
        /*003e*/ 	.short	0x0101


	//----- nvinfo : EIATTR_INT_WARP_WIDE_INSTR_OFFSETS
	.align		4
        /*0040*/ 	.byte	0x04, 0x31
        /*0042*/ 	.short	(.L_39 - .L_38)


	//   ....[0]....
.L_38:
        /*0044*/ 	.word	0x00000cd0


	//   ....[1]....
        /*0048*/ 	.word	0x00000d70


	//   ....[2]....
        /*004c*/ 	.word	0x000020d0


	//   ....[3]....
        /*0050*/ 	.word	0x00004040


	//   ....[4]....
        /*0054*/ 	.word	0x00004060


	//   ....[5]....
        /*0058*/ 	.word	0x00004090


	//   ....[6]....
        /*005c*/ 	.word	0x00004aa0


	//   ....[7]....
        /*0060*/ 	.word	0x00004bc0


	//----- nvinfo : EIATTR_COOP_GROUP_MASK_REGIDS
	.align		4
.L_39:
        /*0064*/ 	.byte	0x04, 0x29
        /*0066*/ 	.short	(.L_41 - .L_40)


	//   ....[0]....
.L_40:
        /*0068*/ 	.word	0xffffffff


	//   ....[1]....
        /*006c*/ 	.word	0xffffffff


	//   ....[2]....
        /*0070*/ 	.word	0xffffffff


	//   ....[3]....
        /*0074*/ 	.word	0xffffffff


	//   ....[4]....
        /*0078*/ 	.word	0xffffffff


	//   ....[5]....
        /*007c*/ 	.word	0xffffffff


	//   ....[6]....
        /*0080*/ 	.word	0xffffffff


	//   ....[7]....
        /*0084*/ 	.word	0xffffffff


	//   ....[8]....
        /*0088*/ 	.word	0xffffffff


	//   ....[9]....
        /*008c*/ 	.word	0xffffffff


	//   ....[10]....
        /*0090*/ 	.word	0xffffffff


	//   ....[11]....
        /*0094*/ 	.word	0xffffffff


	//   ....[12]....
        /*0098*/ 	.word	0xffffffff


	//   ....[13]....
        /*009c*/ 	.word	0xffffffff


	//----- nvinfo : EIATTR_COOP_GROUP_INSTR_OFFSETS
	.align		4
.L_41:
        /*00a0*/ 	.byte	0x04, 0x28
        /*00a2*/ 	.short	(.L_43 - .L_42)


	//   ....[0]....
.L_42:
        /*00a4*/ 	.word	0x000000c0


	//   ....[1]....
        /*00a8*/ 	.word	0x00000500


	//   ....[2]....
        /*00ac*/ 	.word	0x000006a0


	//   ....[3]....
        /*00b0*/ 	.word	0x000007d0


	//   ....[4]....
        /*00b4*/ 	.word	0x000008c0


	//   ....[5]....
        /*00b8*/ 	.word	0x00000a20


	//   ....[6]....
        /*00bc*/ 	.word	0x00000bb0


	//   ....[7]....
        /*00c0*/ 	.word	0x00000df0


	//   ....[8]....
        /*00c4*/ 	.word	0x00001fb0


	//   ....[9]....
        /*00c8*/ 	.word	0x00002e20


	//   ....[10]....
        /*00cc*/ 	.word	0x000032f0


	//   ....[11]....
        /*00d0*/ 	.word	0x00003320


	//   ....[12]....
        /*00d4*/ 	.word	0x00003f40


	//   ....[13]....
        /*00d8*/ 	.word	0x00004150


	//----- nvinfo : EIATTR_VRC_CTA_INIT_COUNT
	.align		4
.L_43:
        /*00dc*/ 	.byte	0x02, 0x4a
        /*00de*/ 	.byte	0x80
	.zero		1


	//----- nvinfo : EIATTR_SYSCALL_OFFSETS
	.align		4
        /*00e0*/ 	.byte	0x04, 0x46
        /*00e2*/ 	.short	(.L_45 - .L_44)


	//   ....[0]....
.L_44:
        /*00e4*/ 	.word	0x000055c0


	//   ....[1]....
        /*00e8*/ 	.word	0x00005700


	//   ....[2]....
        /*00ec*/ 	.word	0x00005e10


	//----- nvinfo : EIATTR_MBARRIER_INSTR_OFFSETS
	.align		4
.L_45:
        /*00f0*/ 	.byte	0x04, 0x39
        /*00f2*/ 	.short	(.L_47 - .L_46)


	//   ....[0]....
.L_46:
        /*00f4*/ 	.word	0x000005f0
        /*00f8*/ 	.word	0x000000ff
        /*00fc*/ 	.word	0x00000000
        /*0100*/ 	.short	0x0100
        /*0102*/ 	.byte	0x08
	.zero		1


	//   ....[1]....
        /*0104*/ 	.word	0x00000600
        /*0108*/ 	.word	0x000000ff
        /*010c*/ 	.word	0x00000028
        /*0110*/ 	.short	0x0100
        /*0112*/ 	.byte	0x08
	.zero		1


	//   ....[2]....
        /*0114*/ 	.word	0x00000610
        /*0118*/ 	.word	0x000000ff
        /*011c*/ 	.word	0x00000008
        /*0120*/ 	.short	0x0100
        /*0122*/ 	.byte	0x08
	.zero		1


	//   ....[3]....
        /*0124*/ 	.word	0x00000620
        /*0128*/ 	.word	0x000000ff
        /*012c*/ 	.word	0x00000030
        /*0130*/ 	.short	0x0100
        /*0132*/ 	.byte	0x08
	.zero		1


	//   ....[4]....
        /*0134*/ 	.word	0x00000630
        /*0138*/ 	.word	0x000000ff
        /*013c*/ 	.word	0x00000010
        /*0140*/ 	.short	0x0100
        /*0142*/ 	.byte	0x08
	.zero		1


	//   ....[5]....
        /*0144*/ 	.word	0x00000640
        /*0148*/ 	.word	0x000000ff
        /*014c*/ 	.word	0x00000038
        /*0150*/ 	.short	0x0100
        /*0152*/ 	.byte	0x08
	.zero		1


	//   ....[6]....
        /*0154*/ 	.word	0x00000650
        /*0158*/ 	.word	0x000000ff
        /*015c*/ 	.word	0x00000018
        /*0160*/ 	.short	0x0100
        /*0162*/ 	.byte	0x08
	.zero		1


	//   ....[7]....
        /*0164*/ 	.word	0x00000660
        /*0168*/ 	.word	0x000000ff
        /*016c*/ 	.word	0x00000040
        /*0170*/ 	.short	0x0100
        /*0172*/ 	.byte	0x08
	.zero		1


	//   ....[8]....
        /*0174*/ 	.word	0x00000670
        /*0178*/ 	.word	0x000000ff
        /*017c*/ 	.word	0x00000020
        /*0180*/ 	.short	0x0100
        /*0182*/ 	.byte	0x08
	.zero		1


	//   ....[9]....
        /*0184*/ 	.word	0x00000680
        /*0188*/ 	.word	0x000000ff
        /*018c*/ 	.word	0x00000048
        /*0190*/ 	.short	0x0100
        /*0192*/ 	.byte	0x08
	.zero		1


	//   ....[10]....
        /*0194*/ 	.word	0x000007a0
        /*0198*/ 	.word	0x000000ff
        /*019c*/ 	.word	0x00000050
        /*01a0*/ 	.short	0x0100
        /*01a2*/ 	.byte	0x09
	.zero		1


	//   ....[11]....
        /*01a4*/ 	.word	0x000007b0
        /*01a8*/ 	.word	0x000000ff
        /*01ac*/ 	.word	0x00000058
        /*01b0*/ 	.short	0x0100
        /*01b2*/ 	.byte	0x09
	.zero		1


	//   ....[12]....
        /*01b4*/ 	.word	0x00000890
        /*01b8*/ 	.word	0x000000ff
        /*01bc*/ 	.word	0x00000060
        /*01c0*/ 	.short	0x0100
        /*01c2*/ 	.byte	0x08
	.zero		1


	//   ....[13]....
        /*01c4*/ 	.word	0x000008a0
        /*01c8*/ 	.word	0x000000ff
        /*01cc*/ 	.word	0x00000068
        /*01d0*/ 	.short	0x0100
        /*01d2*/ 	.byte	0x08
	.zero		1


	//   ....[14]....
        /*01d4*/ 	.word	0x000009d0
        /*01d8*/ 	.word	0x000000ff
        /*01dc*/ 	.word	0x00000070
        /*01e0*/ 	.short	0x0100
        /*01e2*/ 	.byte	0x08
	.zero		1


	//   ....[15]....
        /*01e4*/ 	.word	0x000009e0
        /*01e8*/ 	.word	0x000000ff
        /*01ec*/ 	.word	0x00000080
        /*01f0*/ 	.short	0x0100
        /*01f2*/ 	.byte	0x08
	.zero		1


	//   ....[16]....
        /*01f4*/ 	.word	0x000009f0
        /*01f8*/ 	.word	0x000000ff
        /*01fc*/ 	.word	0x00000078
        /*0200*/ 	.short	0x0100
        /*0202*/ 	.byte	0x08
	.zero		1


	//   ....[17]....
        /*0204*/ 	.word	0x00000a00
        /*0208*/ 	.word	0x000000ff
        /*020c*/ 	.word	0x00000088
        /*0210*/ 	.short	0x0100
        /*0212*/ 	.byte	0x08
	.zero		1


	//   ....[18]....
        /*0214*/ 	.word	0x00000b20
        /*0218*/ 	.word	0x000000ff
        /*021c*/ 	.word	0x00000090
        /*0220*/ 	.short	0x0100
        /*0222*/ 	.byte	0x09
	.zero		1


	//   ....[19]....
        /*0224*/ 	.word	0x00000b30
        /*0228*/ 	.word	0x000000ff
        /*022c*/ 	.word	0x000000b0
        /*0230*/ 	.short	0x0100
        /*0232*/ 	.byte	0x09
	.zero		1


	//   ....[20]....
        /*0234*/ 	.word	0x00000b40
        /*0238*/ 	.word	0x000000ff
        /*023c*/ 	.word	0x00000098
        /*0240*/ 	.short	0x0100
        /*0242*/ 	.byte	0x09
	.zero		1


	//   ....[21]....
        /*0244*/ 	.word	0x00000b50
        /*0248*/ 	.word	0x000000ff
        /*024c*/ 	.word	0x000000b8
        /*0250*/ 	.short	0x0100
        /*0252*/ 	.byte	0x09
	.zero		1


	//   ....[22]....
        /*0254*/ 	.word	0x00000b60
        /*0258*/ 	.word	0x000000ff
        /*025c*/ 	.word	0x000000a0
        /*0260*/ 	.short	0x0100
        /*0262*/ 	.byte	0x09
	.zero		1


	//   ....[23]....
        /*0264*/ 	.word	0x00000b70
        /*0268*/ 	.word	0x000000ff
        /*026c*/ 	.word	0x000000c0
        /*0270*/ 	.short	0x0100
        /*0272*/ 	.byte	0x09
	.zero		1


	//   ....[24]....
        /*0274*/ 	.word	0x00000b80
        /*0278*/ 	.word	0x000000ff
        /*027c*/ 	.word	0x000000a8
        /*0280*/ 	.short	0x0100
        /*0282*/ 	.byte	0x09
	.zero		1


	//   ....[25]....
        /*0284*/ 	.word	0x00000b90
        /*0288*/ 	.word	0x000000ff
        /*028c*/ 	.word	0x000000c8
        /*0290*/ 	.short	0x0100
        /*0292*/ 	.byte	0x09
	.zero		1


	//   ....[26]....
        /*0294*/ 	.word	0x00000c80
        /*0298*/ 	.word	0x000000ff
        /*029c*/ 	.word	0x000000d0
        /*02a0*/ 	.short	0x0100
        /*02a2*/ 	.byte	0x08
	.zero		1


	//   ....[27]....
        /*02a4*/ 	.word	0x00000c90
        /*02a8*/ 	.word	0x000000ff
        /*02ac*/ 	.word	0x000000e0
        /*02b0*/ 	.short	0x0100
        /*02b2*/ 	.byte	0x08
	.zero		1


	//   ....[28]....
        /*02b4*/ 	.word	0x00000ca0
        /*02b8*/ 	.word	0x000000ff
        /*02bc*/ 	.word	0x000000d8
        /*02c0*/ 	.short	0x0100
        /*02c2*/ 	.byte	0x08
	.zero		1


	//   ....[29]....
        /*02c4*/ 	.word	0x00000cb0
        /*02c8*/ 	.word	0x000000ff
        /*02cc*/ 	.word	0x000000e8
        /*02d0*/ 	.short	0x0100
        /*02d2*/ 	.byte	0x08
	.zero		1


	//   ....[30]....
        /*02d4*/ 	.word	0x00000da0
        /*02d8*/ 	.word	0x000000ff
        /*02dc*/ 	.word	0x000000f0
        /*02e0*/ 	.short	0x0100
        /*02e2*/ 	.byte	0x06
	.zero		1


	//   ....[31]....
        /*02e4*/ 	.word	0x000017b0
        /*02e8*/ 	.word	0x00000003
        /*02ec*/ 	.word	0x000000e0
        /*02f0*/ 	.short	0x010a
        /*02f2*/ 	.byte	0xff
	.zero		1


	//   ....[32]....
        /*02f4*/ 	.word	0x000017e0
        /*02f8*/ 	.word	0x00000003
        /*02fc*/ 	.word	0x000000d0
        /*0300*/ 	.short	0x0101
        /*0302*/ 	.byte	0xff
	.zero		1


	//   ....[33]....
        /*0304*/ 	.word	0x000018e0
        /*0308*/ 	.word	0x000000ff
        /*030c*/ 	.word	0x00000028
        /*0310*/ 	.short	0x010a
        /*0312*/ 	.byte	0x08
	.zero		1


	//   ....[34]....
        /*0314*/ 	.word	0x000019b0
        /*0318*/ 	.word	0x000000ff
        /*031c*/ 	.word	0x00000028
        /*0320*/ 	.short	0x010a
        /*0322*/ 	.byte	0x21
	.zero		1


	//   ....[35]....
        /*0324*/ 	.word	0x00001b60
        /*0328*/ 	.word	0x000000ff
        /*032c*/ 	.word	0x00000028
        /*0330*/ 	.short	0x010a
        /*0332*/ 	.byte	0x08
	.zero		1


	//   ....[36]....
        /*0334*/ 	.word	0x00001c60
        /*0338*/ 	.word	0x000000ff
        /*033c*/ 	.word	0x00000068
        /*0340*/ 	.short	0x0101
        /*0342*/ 	.byte	0x04
	.zero		1


	//   ....[37]....
        /*0344*/ 	.word	0x00001c80
        /*0348*/ 	.word	0x000000ff
        /*034c*/ 	.word	0x00000028
        /*0350*/ 	.short	0x010a
        /*0352*/ 	.byte	0x08
	.zero		1


	//   ....[38]....
        /*0354*/ 	.word	0x00001d00
        /*0358*/ 	.word	0x000000ff
        /*035c*/ 	.word	0x00000028
        /*0360*/ 	.short	0x010a
        /*0362*/ 	.byte	0x11
	.zero		1


	//   ....[39]....
        /*0364*/ 	.word	0x00001e90
        /*0368*/ 	.word	0x000000ff
        /*036c*/ 	.word	0x00000028
        /*0370*/ 	.short	0x010a
        /*0372*/ 	.byte	0x08
	.zero		1


	//   ....[40]....
        /*0374*/ 	.word	0x00001fe0
        /*0378*/ 	.word	0x00000002
        /*037c*/ 	.word	0x00000070
        /*0380*/ 	.short	0x010a
        /*0382*/ 	.byte	0xff
	.zero		1


	//   ....[41]....
        /*0384*/ 	.word	0x000020a0
        /*0388*/ 	.word	0x00000002
        /*038c*/ 	.word	0x00000000
        /*0390*/ 	.short	0x0101
        /*0392*/ 	.byte	0xff
	.zero		1


	//   ....[42]....
        /*0394*/ 	.word	0x00002600
        /*0398*/ 	.word	0x000000ff
        /*039c*/ 	.word	0x00000000
        /*03a0*/ 	.short	0x010a
        /*03a2*/ 	.byte	0x05
	.zero		1


	//   ....[43]....
        /*03a4*/ 	.word	0x00002690
        /*03a8*/ 	.word	0x000000ff
        /*03ac*/ 	.word	0x00000000
        /*03b0*/ 	.short	0x010a
        /*03b2*/ 	.byte	0x05
	.zero		1


	//   ....[44]....
        /*03b4*/ 	.word	0x00002720
        /*03b8*/ 	.word	0x000000ff
        /*03bc*/ 	.word	0x00000000
        /*03c0*/ 	.short	0x010a
        /*03c2*/ 	.byte	0x05
	.zero		1


	//   ....[45]....
        /*03c4*/ 	.word	0x000027b0
        /*03c8*/ 	.word	0x000000ff
        /*03cc*/ 	.word	0x00000000
        /*03d0*/ 	.short	0x010a
        /*03d2*/ 	.byte	0x05
	.zero		1


	//   ....[46]....
        /*03d4*/ 	.word	0x00002850
        /*03d8*/ 	.word	0x00000000
        /*03dc*/ 	.word	0x00000000
        /*03e0*/ 	.short	0x010a
        /*03e2*/ 	.byte	0xff
	.zero		1


	//   ....[47]....
        /*03e4*/ 	.word	0x00002980
        /*03e8*/ 	.word	0x00000000
        /*03ec*/ 	.word	0x000000d0
        /*03f0*/ 	.short	0x010a
        /*03f2*/ 	.byte	0xff
	.zero		1


	//   ....[48]....
        /*03f4*/ 	.word	0x000029f0
        /*03f8*/ 	.word	0x00000004
        /*03fc*/ 	.word	0x00000000
        /*0400*/ 	.short	0x0101
        /*0402*/ 	.byte	0xff
	.zero		1


	//   ....[49]....
        /*0404*/ 	.word	0x00002a10
        /*0408*/ 	.word	0x000000ff
        /*040c*/ 	.word	0x00000080
        /*0410*/ 	.short	0x010a
        /*0412*/ 	.byte	0x05
	.zero		1


	//   ....[50]....
        /*0414*/ 	.word	0x00002b30
        /*0418*/ 	.word	0x00000000
        /*041c*/ 	.word	0x00000070
        /*0420*/ 	.short	0x010a
        /*0422*/ 	.byte	0xff
	.zero		1


	//   ....[51]....
        /*0424*/ 	.word	0x00002c30
        /*0428*/ 	.word	0x00000000
        /*042c*/ 	.word	0x00000000
        /*0430*/ 	.short	0x0101
        /*0432*/ 	.byte	0xff
	.zero		1


	//   ....[52]....
        /*0434*/ 	.word	0x00002cc0
        /*0438*/ 	.word	0x000000ff
        /*043c*/ 	.word	0x00000080
        /*0440*/ 	.short	0x0106
        /*0442*/ 	.byte	0x05
	.zero		1


	//   ....[53]....
        /*0444*/ 	.word	0x00002ce0
        /*0448*/ 	.word	0x000000ff
        /*044c*/ 	.word	0x00000080
        /*0450*/ 	.short	0x010a
        /*0452*/ 	.byte	0x05
	.zero		1


	//   ....[54]....
        /*0454*/ 	.word	0x00002d70
        /*0458*/ 	.word	0x000000ff
        /*045c*/ 	.word	0x00000080
        /*0460*/ 	.short	0x0106
        /*0462*/ 	.byte	0x04
	.zero		1


	//   ....[55]....
        /*0464*/ 	.word	0x00002db0
        /*0468*/ 	.word	0x00000000
        /*046c*/ 	.word	0x00000080
        /*0470*/ 	.short	0x010a
        /*0472*/ 	.byte	0xff
	.zero		1


	//   ....[56]....
        /*0474*/ 	.word	0x00002ff0
        /*0478*/ 	.word	0x000000ff
        /*047c*/ 	.word	0x00000008
        /*0480*/ 	.short	0x010a
        /*0482*/ 	.byte	0x06
	.zero		1


	//   ....[57]....
        /*0484*/ 	.word	0x00003010
        /*0488*/ 	.word	0x000000ff
        /*048c*/ 	.word	0x00000008
        /*0490*/ 	.short	0x010a
        /*0492*/ 	.byte	0x06
	.zero		1


	//   ....[58]....
        /*0494*/ 	.word	0x000031a0
        /*0498*/ 	.word	0x000000ff
        /*049c*/ 	.word	0x00000008
        /*04a0*/ 	.short	0x010a
        /*04a2*/ 	.byte	0x06
	.zero		1


	//   ....[59]....
        /*04a4*/ 	.word	0x000031c0
        /*04a8*/ 	.word	0x000000ff
        /*04ac*/ 	.word	0x00000008
        /*04b0*/ 	.short	0x010a
        /*04b2*/ 	.byte	0x06
	.zero		1


	//   ....[60]....
        /*04b4*/ 	.word	0x00003280
        /*04b8*/ 	.word	0x000000ff
        /*04bc*/ 	.word	0x00000000
        /*04c0*/ 	.short	0x0101
        /*04c2*/ 	.byte	0x07
	.zero		1


	//   ....[61]....
        /*04c4*/ 	.word	0x000035c0
        /*04c8*/ 	.word	0x00000000
        /*04cc*/ 	.word	0x00000070
        /*04d0*/ 	.short	0x010a
        /*04d2*/ 	.byte	0xff
	.zero		1


	//   ....[62]....
        /*04d4*/ 	.word	0x00003680
        /*04d8*/ 	.word	0x00000000
        /*04dc*/ 	.word	0x00000000
        /*04e0*/ 	.short	0x0101
        /*04e2*/ 	.byte	0xff
	.zero		1


	//   ....[63]....
        /*04e4*/ 	.word	0x00003740
        /*04e8*/ 	.word	0x000000ff
        /*04ec*/ 	.word	0x00000000
        /*04f0*/ 	.short	0x010a
        /*04f2*/ 	.byte	0x08
	.zero		1


	//   ....[64]....
        /*04f4*/ 	.word	0x00003750
        /*04f8*/ 	.word	0x000000ff
        /*04fc*/ 	.word	0x000000b0
        /*0500*/ 	.short	0x010a
        /*0502*/ 	.byte	0x09
	.zero		1


	//   ....[65]....
        /*0504*/ 	.word	0x00003800
        /*0508*/ 	.word	0x000000ff
        /*050c*/ 	.word	0x00000000
        /*0510*/ 	.short	0x010a
        /*0512*/ 	.byte	0x08
	.zero		1


	//   ....[66]....
        /*0514*/ 	.word	0x00003930
        /*0518*/ 	.word	0x000000ff
        /*051c*/ 	.word	0x00000000
        /*0520*/ 	.short	0x010a
        /*0522*/ 	.byte	0x1e
	.zero		1


	//   ....[67]....
        /*0524*/ 	.word	0x00003c30
        /*0528*/ 	.word	0x000000ff
        /*052c*/ 	.word	0x00000000
        /*0530*/ 	.short	0x010a
        /*0532*/ 	.byte	0x08
	.zero		1


	//   ....[68]....
        /*0534*/ 	.word	0x00003cc0
        /*0538*/ 	.word	0x000000ff
        /*053c*/ 	.word	0x00000000
        /*0540*/ 	.short	0x010a
        /*0542*/ 	.byte	0x08
	.zero		1


	//   ....[69]....
        /*0544*/ 	.word	0x00003d50
        /*0548*/ 	.word	0x000000ff
        /*054c*/ 	.word	0x00000000
        /*0550*/ 	.short	0x010a
        /*0552*/ 	.byte	0x08
	.zero		1


	//   ....[70]....
        /*0554*/ 	.word	0x00003df0
        /*0558*/ 	.word	0x00000000
        /*055c*/ 	.word	0x00000000
        /*0560*/ 	.short	0x010a
        /*0562*/ 	.byte	0xff
	.zero		1


	//   ....[71]....
        /*0564*/ 	.word	0x00003e30
        /*0568*/ 	.word	0x00000000
        /*056c*/ 	.word	0x00000000
        /*0570*/ 	.short	0x010a
        /*0572*/ 	.byte	0xff
	.zero		1


	//   ....[72]....
        /*0574*/ 	.word	0x00003ea0
        /*0578*/ 	.word	0x000000ff
        /*057c*/ 	.word	0x00000000
        /*0580*/ 	.short	0x0101
        /*0582*/ 	.byte	0x05
	.zero		1


	//   ....[73]....
        /*0584*/ 	.word	0x00003ee0
        /*0588*/ 	.word	0x000000ff
        /*058c*/ 	.word	0x000000f0
        /*0590*/ 	.short	0x010a
        /*0592*/ 	.byte	0x07
	.zero		1


	//   ....[74]....
        /*0594*/ 	.word	0x00003f30
        /*0598*/ 	.word	0x000000ff
        /*059c*/ 	.word	0x00000000
        /*05a0*/ 	.short	0x0101
        /*05a2*/ 	.byte	0x05
	.zero		1


	//   ....[75]....
        /*05a4*/ 	.word	0x00004340
        /*05a8*/ 	.word	0x00000000
        /*05ac*/ 	.word	0x00000070
        /*05b0*/ 	.short	0x010a
        /*05b2*/ 	.byte	0xff
	.zero		1


	//   ....[76]....
        /*05b4*/ 	.word	0x00004430
        /*05b8*/ 	.word	0x00000000
        /*05bc*/ 	.word	0x00000000
        /*05c0*/ 	.short	0x0101
        /*05c2*/ 	.byte	0xff
	.zero		1


	//   ....[77]....
        /*05c4*/ 	.word	0x00004750
        /*05c8*/ 	.word	0x000000ff
        /*05cc*/ 	.word	0x00000068
        /*05d0*/ 	.short	0x010a
        /*05d2*/ 	.byte	0x06
	.zero		1


	//   ....[78]....
        /*05d4*/ 	.word	0x000048d0
        /*05d8*/ 	.word	0x000000ff
        /*05dc*/ 	.word	0x00000058
        /*05e0*/ 	.short	0x010a
        /*05e2*/ 	.byte	0x06
	.zero		1


	//   ....[79]....
        /*05e4*/ 	.word	0x00004c00
        /*05e8*/ 	.word	0x000000ff
        /*05ec*/ 	.word	0x00000050
        /*05f0*/ 	.short	0x010b
        /*05f2*/ 	.byte	0x06
	.zero		1


	//   ....[80]....
        /*05f4*/ 	.word	0x00004c20
        /*05f8*/ 	.word	0x000000ff
        /*05fc*/ 	.word	0x00000000
        /*0600*/ 	.short	0x0101
        /*0602*/ 	.byte	0x25
	.zero		1


	//   ....[81]....
        /*0604*/ 	.word	0x00004c60
        /*0608*/ 	.word	0x00000000
        /*060c*/ 	.word	0x00000058
        /*0610*/ 	.short	0x010a
        /*0612*/ 	.byte	0xff
	.zero		1


	//   ....[82]....
        /*0614*/ 	.word	0x00004fd0
        /*0618*/ 	.word	0x00000000
        /*061c*/ 	.word	0x00000070
        /*0620*/ 	.short	0x010a
        /*0622*/ 	.byte	0xff
	.zero		1


	//   ....[83]....
        /*0624*/ 	.word	0x000050e0
        /*0628*/ 	.word	0x00000000
        /*062c*/ 	.word	0x00000000
        /*0630*/ 	.short	0x0101
        /*0632*/ 	.byte	0xff
	.zero		1


	//   ....[84]....
        /*0634*/ 	.word	0x00005a50
        /*0638*/ 	.word	0x000000ff
        /*063c*/ 	.word	0x00000050
        /*0640*/ 	.short	0x010a
        /*0642*/ 	.byte	0x2b
	.zero		1


	//   ....[85]....
        /*0644*/ 	.word	0x00005a60
        /*0648*/ 	.word	0x00000071
        /*064c*/ 	.word	0x00000090
        /*0650*/ 	.short	0x010a
        /*0652*/ 	.byte	0xff
	.zero		1


	//   ....[86]....
        /*0654*/ 	.word	0x00005bb0
        /*0658*/ 	.word	0x000000ff
        /*065c*/ 	.word	0x00000050
        /*0660*/ 	.short	0x010a
        /*0662*/ 	.byte	0x2b
	.zero		1


	//   ....[87]....
        /*0664*/ 	.word	0x00005c90
        /*0668*/ 	.word	0x000000ff
        /*066c*/ 	.word	0x00000000
        /*0670*/ 	.short	0x0101
        /*0672*/ 	.byte	0x04
	.zero		1


	//   ....[88]....
        /*0674*/ 	.word	0x00005cf0
        /*0678*/ 	.word	0x00000071
        /*067c*/ 	.word	0x00000090
        /*0680*/ 	.short	0x010a
        /*0682*/ 	.byte	0xff
	.zero		1


	//   ....[89]....
        /*0684*/ 	.word	0x00005f90
        /*0688*/ 	.word	0x00000071
        /*068c*/ 	.word	0x00000000
        /*0690*/ 	.short	0x0101
        /*0692*/ 	.byte	0xff
	.zero		1


	//   ....[90]....
        /*0694*/ 	.word	0x00006930
        /*0698*/ 	.word	0x00000003
        /*069c*/ 	.word	0x000000e0
        /*06a0*/ 	.short	0x010a
        /*06a2*/ 	.byte	0xff
	.zero		1


	//   ....[91]....
        /*06a4*/ 	.word	0x00006990
        /*06a8*/ 	.word	0x00000002
        /*06ac*/ 	.word	0x00000028
        /*06b0*/ 	.short	0x010a
        /*06b2*/ 	.byte	0xff
	.zero		1


	//   ....[92]....
        /*06b4*/ 	.word	0x000069f0
        /*06b8*/ 	.word	0x00000002
        /*06bc*/ 	.word	0x00000028
        /*06c0*/ 	.short	0x010a
        /*06c2*/ 	.byte	0xff
	.zero		1


	//   ....[93]....
        /*06c4*/ 	.word	0x00006a40
        /*06c8*/ 	.word	0x00000002
        /*06cc*/ 	.word	0x00000070
        /*06d0*/ 	.short	0x010a
        /*06d2*/ 	.byte	0xff
	.zero		1


	//   ....[94]....
        /*06d4*/ 	.word	0x00006aa0
        /*06d8*/ 	.word	0x00000000
        /*06dc*/ 	.word	0x00000000
        /*06e0*/ 	.short	0x010a
        /*06e2*/ 	.byte	0xff
	.zero		1


	//   ....[95]....
        /*06e4*/ 	.word	0x00006b00
        /*06e8*/ 	.word	0x00000000
        /*06ec*/ 	.word	0x00000000
        /*06f0*/ 	.short	0x010a
        /*06f2*/ 	.byte	0xff
	.zero		1


	//   ....[96]....
        /*06f4*/ 	.word	0x00006b60
        /*06f8*/ 	.word	0x00000000
        /*06fc*/ 	.word	0x00000000
        /*0700*/ 	.short	0x010a
        /*0702*/ 	.byte	0xff
	.zero		1


	//   ....[97]....
        /*0704*/ 	.word	0x00006bc0
        /*0708*/ 	.word	0x00000000
        /*070c*/ 	.word	0x00000000
        /*0710*/ 	.short	0x010a
        /*0712*/ 	.byte	0xff
	.zero		1


	//   ....[98]....
        /*0714*/ 	.word	0x00006c10
        /*0718*/ 	.word	0x00000000
        /*071c*/ 	.word	0x000000d0
        /*0720*/ 	.short	0x010a
        /*0722*/ 	.byte	0xff
	.zero		1


	//   ....[99]....
        /*0724*/ 	.word	0x00006c70
        /*0728*/ 	.word	0x00000000
        /*072c*/ 	.word	0x00000080
        /*0730*/ 	.short	0x010a
        /*0732*/ 	.byte	0xff
	.zero		1


	//   ....[100]....
        /*0734*/ 	.word	0x00006cc0
        /*0738*/ 	.word	0x00000000
        /*073c*/ 	.word	0x00000070
        /*0740*/ 	.short	0x010a
        /*0742*/ 	.byte	0xff
	.zero		1


	//   ....[101]....
        /*0744*/ 	.word	0x00006d20
        /*0748*/ 	.word	0x00000000
        /*074c*/ 	.word	0x00000080
        /*0750*/ 	.short	0x010a
        /*0752*/ 	.byte	0xff
	.zero		1


	//   ....[102]....
        /*0754*/ 	.word	0x00006d80
        /*0758*/ 	.word	0x00000004
        /*075c*/ 	.word	0x00000008
        /*0760*/ 	.short	0x010a
        /*0762*/ 	.byte	0xff
	.zero		1


	//   ....[103]....
        /*0764*/ 	.word	0x00006e60
        /*0768*/ 	.word	0x00000002
        /*076c*/ 	.word	0x00000008
        /*0770*/ 	.short	0x010a
        /*0772*/ 	.byte	0xff
	.zero		1


	//   ....[104]....
        /*0774*/ 	.word	0x00006eb0
        /*0778*/ 	.word	0x00000000
        /*077c*/ 	.word	0x00000070
        /*0780*/ 	.short	0x010a
        /*0782*/ 	.byte	0xff
	.zero		1


	//   ....[105]....
        /*0784*/ 	.word	0x00006f10
        /*0788*/ 	.word	0x00000000
        /*078c*/ 	.word	0x000000b0
        /*0790*/ 	.short	0x010a
        /*0792*/ 	.byte	0xff
	.zero		1


	//   ....[106]....
        /*0794*/ 	.word	0x00006f70
        /*0798*/ 	.word	0x00000000
        /*079c*/ 	.word	0x00000000
        /*07a0*/ 	.short	0x010a
        /*07a2*/ 	.byte	0xff
	.zero		1


	//   ....[107]....
        /*07a4*/ 	.word	0x00006fd0
        /*07a8*/ 	.word	0x00000000
        /*07ac*/ 	.word	0x00000000
        /*07b0*/ 	.short	0x010a
        /*07b2*/ 	.byte	0xff
	.zero		1


	//   ....[108]....
        /*07b4*/ 	.word	0x00007030
        /*07b8*/ 	.word	0x00000000
        /*07bc*/ 	.word	0x00000000
        /*07c0*/ 	.short	0x010a
        /*07c2*/ 	.byte	0xff
	.zero		1


	//   ....[109]....
        /*07c4*/ 	.word	0x00007090
        /*07c8*/ 	.word	0x00000000
        /*07cc*/ 	.word	0x00000000
        /*07d0*/ 	.short	0x010a
        /*07d2*/ 	.byte	0xff
	.zero		1


	//   ....[110]....
        /*07d4*/ 	.word	0x000070f0
        /*07d8*/ 	.word	0x00000000
        /*07dc*/ 	.word	0x000000f0
        /*07e0*/ 	.short	0x010a
        /*07e2*/ 	.byte	0xff
	.zero		1


	//   ....[111]....
        /*07e4*/ 	.word	0x00007140
        /*07e8*/ 	.word	0x00000000
        /*07ec*/ 	.word	0x00000070
        /*07f0*/ 	.short	0x010a
        /*07f2*/ 	.byte	0xff
	.zero		1


	//   ....[112]....
        /*07f4*/ 	.word	0x000071a0
        /*07f8*/ 	.word	0x00000000
        /*07fc*/ 	.word	0x00000068
        /*0800*/ 	.short	0x010a
        /*0802*/ 	.byte	0xff
	.zero		1


	//   ....[113]....
        /*0804*/ 	.word	0x00007200
        /*0808*/ 	.word	0x00000003
        /*080c*/ 	.word	0x00000058
        /*0810*/ 	.short	0x010a
        /*0812*/ 	.byte	0xff
	.zero		1


	//   ....[114]....
        /*0814*/ 	.word	0x00007250
        /*0818*/ 	.word	0x00000000
        /*081c*/ 	.word	0x00000070
        /*0820*/ 	.short	0x010a
        /*0822*/ 	.byte	0xff
	.zero		1


	//   ....[115]....
        /*0824*/ 	.word	0x000072b0
        /*0828*/ 	.word	0x00000000
        /*082c*/ 	.word	0x00000050
        /*0830*/ 	.short	0x010a
        /*0832*/ 	.byte	0xff
	.zero		1


	//   ....[116]....
        /*0834*/ 	.word	0x00007300
        /*0838*/ 	.word	0x00000071
        /*083c*/ 	.word	0x00000090
        /*0840*/ 	.short	0x010a
        /*0842*/ 	.byte	0xff
	.zero		1


	//----- nvinfo : EIATTR_NUM_MBARRIERS
	.align		4
.L_47:
        /*0844*/ 	.byte	0x03, 0x38
        /*0846*/ 	.short	0x001f


	//----- nvinfo : EIATTR_EXIT_INSTR_OFFSETS
	.align		4
        /*0848*/ 	.byte	0x04, 0x1c
        /*084a*/ 	.short	(.L_49 - .L_48)


	//   ....[0]....
.L_48:
        /*084c*/ 	.word	0x00002880


	//   ....[1]....
        /*0850*/ 	.word	0x00002d80


	//   ....[2]....
        /*0854*/ 	.word	0x00002de0


	//   ....[3]....
        /*0858*/ 	.word	0x00004160


	//   ....[4]....
        /*085c*/ 	.word	0x00004c90


	//   ....[5]....
        /*0860*/ 	.word	0x00004cd0


	//   ....[6]....
        /*0864*/ 	.word	0x00006920


	//----- nvinfo : EIATTR_MAX_THREADS
	.align		4
.L_49:
        /*0868*/ 	.byte	0x04, 0x05
        /*086a*/ 	.short	(.L_51 - .L_50)
.L_50:
        /*086c*/ 	.word	0x00000100
        /*0870*/ 	.word	0x00000001
        /*0874*/ 	.word	0x00000001


	//----- nvinfo : EIATTR_CRS_STACK_SIZE
	.align		4
.L_51:
        /*0878*/ 	.byte	0x04, 0x1e
        /*087a*/ 	.short	(.L_53 - .L_52)
.L_52:
        /*087c*/ 	.word	0x00000000


	//----- nvinfo : EIATTR_CBANK_PARAM_SIZE
	.align		4
.L_53:
        /*0880*/ 	.byte	0x03, 0x19
        /*0882*/ 	.short	0x0800


	//----- nvinfo : EIATTR_PARAM_CBANK
	.align		4
        /*0884*/ 	.byte	0x04, 0x0a
        /*0886*/ 	.short	(.L_55 - .L_54)
	.align		4
.L_54:
        /*0888*/ 	.word	index@(.nv.constant0._ZN7cutlass13device_kernelINS_4gemm6kernel13GemmUniversalIN4cute5tupleIJiiiiEEENS1_10collective13CollectiveMmaINS1_35MainloopSm100TmaUmmaWarpSpecializedILi5ELi2ELi4ENS5_IJNS4_1CILi2EEENSA_ILi1EEESC_EEEEENS5_IJNSA_ILi128EEENSA_ILi64EEESF_EEENS_12float_e5m2_tENS5_IJlSC_lEEESI_SJ_NS4_8TiledMMAINS4_8MMA_AtomIJNS4_10MMA_TraitsINS4_25SM100_MMA_F8F6F4_2x1SM_SSEJSI_SI_fSF_SG_NS4_17integral_constantINS4_4UMMA5MajorELSQ_0EEESR_NSO_INSP_7ScaleInELSS_0EEEST_EEEEEENS4_6LayoutINS5_IJSC_SC_SC_EEENS5_IJNSA_ILi0EEESY_SY_EEEEENS5_IJNS4_10UnderscoreES11_S11_EEEEENS4_18SM100_TMA_2SM_LOADENS4_14ComposedLayoutINS4_7SwizzleILi3ELi4ELi3EEENS4_18smem_ptr_flag_bitsILi8EEENSW_INS5_IJNSA_ILi8EEESF_EEENS5_IJSF_SC_EEEEEEEvNS4_8identityES14_S1E_vS1F_EENS_8epilogue10collective18CollectiveEpilogueINS1H_23Sm100TmaWarpSpecializedILi1ELi1ELi32ELb0ELb0EEEJNS5_IJSG_SG_SF_EEENS5_IJNSW_ISG_SC_EES1N_EEESI_SJ_SI_SJ_NS1H_6fusion15FusionCallbacksIS1L_NS1P_17LinearCombinationISI_fSI_fLNS_15FloatRoundStyleE2EEES1M_S1O_JEEENS4_5SM1004TMEM4LOAD26SM100_TMEM_LOAD_32dp32b32xENS4_13SM90_TMA_LOADENS15_INS16_ILi2ELi4ELi3EEES19_NSW_INS5_IJS1A_SG_EEENS5_IJSG_SC_EEEEEEENS4_39AutoVectorizingCopyWithAssumedAlignmentILi128EEENS4_14SM90_TMA_STOREES24_S26_S26_EEEvvEEEEvNT_6ParamsE)
        /*088c*/ 	.short	0x0380
        /*088e*/ 	.short	0x0800


	//----- nvinfo : EIATTR_SW_WAR
	.align		4
.L_55:
        /*0890*/ 	.byte	0x04, 0x36
        /*0892*/ 	.short	(.L_57 - .L_56)
.L_56:
        /*0894*/ 	.word	0x00000008
.L_57:


//--------------------- .nv.callgraph             --------------------------
	.section	.nv.callgraph,"",@"SHT_CUDA_CALLGRAPH"
	.align	4
	.sectionentsize	8
	.align		4
        /*0000*/ 	.word	0x00000000
	.align		4
        /*0004*/ 	.word	0xffffffff
	.align		4
        /*0008*/ 	.word	index@(_ZN7cutlass13device_kernelINS_4gemm6kernel13GemmUniversalIN4cute5tupleIJiiiiEEENS1_10collective13CollectiveMmaINS1_35MainloopSm100TmaUmmaWarpSpecializedILi5ELi2ELi4ENS5_IJNS4_1CILi2EEENSA_ILi1EEESC_EEEEENS5_IJNSA_ILi128EEENSA_ILi64EEESF_EEENS_12float_e5m2_tENS5_IJlSC_lEEESI_SJ_NS4_8TiledMMAINS4_8MMA_AtomIJNS4_10MMA_TraitsINS4_25SM100_MMA_F8F6F4_2x1SM_SSEJSI_SI_fSF_SG_NS4_17integral_constantINS4_4UMMA5MajorELSQ_0EEESR_NSO_INSP_7ScaleInELSS_0EEEST_EEEEEENS4_6LayoutINS5_IJSC_SC_SC_EEENS5_IJNSA_ILi0EEESY_SY_EEEEENS5_IJNS4_10UnderscoreES11_S11_EEEEENS4_18SM100_TMA_2SM_LOADENS4_14ComposedLayoutINS4_7SwizzleILi3ELi4ELi3EEENS4_18smem_ptr_flag_bitsILi8EEENSW_INS5_IJNSA_ILi8EEESF_EEENS5_IJSF_SC_EEEEEEEvNS4_8identityES14_S1E_vS1F_EENS_8epilogue10collective18CollectiveEpilogueINS1H_23Sm100TmaWarpSpecializedILi1ELi1ELi32ELb0ELb0EEEJNS5_IJSG_SG_SF_EEENS5_IJNSW_ISG_SC_EES1N_EEESI_SJ_SI_SJ_NS1H_6fusion15FusionCallbacksIS1L_NS1P_17LinearCombinationISI_fSI_fLNS_15FloatRoundStyleE2EEES1M_S1O_JEEENS4_5SM1004TMEM4LOAD26SM100_TMEM_LOAD_32dp32b32xENS4_13SM90_TMA_LOADENS15_INS16_ILi2ELi4ELi3EEES19_NSW_INS5_IJS1A_SG_EEENS5_IJSG_SC_EEEEEEENS4_39AutoVectorizingCopyWithAssumedAlignmentILi128EEENS4_14SM90_TMA_STOREES24_S26_S26_EEEvvEEEEvNT_6ParamsE)
	.align		4
        /*000c*/ 	.word	index@(__assertfail)
	.align		4
        /*0010*/ 	.word	0x00000000
	.align		4
        /*0014*/ 	.word	0xfffffffe
	.align		4
        /*0018*/ 	.word	0x00000000
	.align		4
        /*001c*/ 	.word	0xfffffffd
	.align		4
        /*0020*/ 	.word	0x00000000
	.align		4
        /*0024*/ 	.word	0xfffffffc


//--------------------- .nv.constant4             --------------------------
	.section	.nv.constant4,"a",@progbits
	.align	8
	.align		8
.nv.constant4:
        /*0000*/ 	.dword	__assertfail
	.align		8
        /*0008*/ 	.dword	__unnamed_1
	.align		8
        /*0010*/ 	.dword	__unnamed_2
	.align		8
        /*0018*/ 	.dword	_ZN39_INTERNAL_214dfde7_4_k_cu_61e2c475_94364cuda3std3__45__cpo5beginE
	.align		8
        /*0020*/ 	.dword	_ZN39_INTERNAL_214dfde7_4_k_cu_61e2c475_94364cuda3std3__45__cpo3endE
	.align		8
        /*0028*/ 	.dword	_ZN39_INTERNAL_214dfde7_4_k_cu_61e2c475_94364cuda3std3__45__cpo6cbeginE
	.align		8
        /*0030*/ 	.dword	_ZN39_INTERNAL_214dfde7_4_k_cu_61e2c475_94364cuda3std3__45__cpo4cendE
	.align		8
        /*0038*/ 	.dword	_ZN39_INTERNAL_214dfde7_4_k_cu_61e2c475_94364cuda3std3__441_GLOBAL__N__214dfde7_4_k_cu_61e2c475_94366ignoreE
	.align		8
        /*0040*/ 	.dword	_ZN39_INTERNAL_214dfde7_4_k_cu_61e2c475_94364cuda3std3__419piecewise_constructE
	.align		8
        /*0048*/ 	.dword	_ZN39_INTERNAL_214dfde7_4_k_cu_61e2c475_94364cuda3std3__48in_placeE
	.align		8
        /*0050*/ 	.dword	_ZN39_INTERNAL_214dfde7_4_k_cu_61e2c475_94364cuda3std6ranges3__45__cpo4swapE
	.align		8
        /*0058*/ 	.dword	_ZN39_INTERNAL_214dfde7_4_k_cu_61e2c475_94364cuda3std6ranges3__45__cpo9iter_moveE
	.align		8
        /*0060*/ 	.dword	_ZN39_INTERNAL_214dfde7_4_k_cu_61e2c475_94364cute7productE
	.align		8
        /*0068*/ 	.dword	_ZN39_INTERNAL_214dfde7_4_k_cu_61e2c475_94364cute1_E
	.align		8
        /*0070*/ 	.dword	$str$25
	.align		8
        /*0078*/ 	.dword	$str$26
	.align		8
        /*0080*/ 	.dword	$str$27
	.align		8
        /*0088*/ 	.dword	$str$28


//--------------------- .text._ZN7cutlass13device_kernelINS_4gemm6kernel13GemmUniversalIN4cute5tupleIJiiiiEEENS1_10collective13CollectiveMmaINS1_35MainloopSm100TmaUmmaWarpSpecializedILi5ELi2ELi4ENS5_IJNS4_1CILi2EEENSA_ILi1EEESC_EEEEENS5_IJNSA_ILi128EEENSA_ILi64EEESF_EEENS_12float_e5m2_tENS5_IJlSC_lEEESI_SJ_NS4_8TiledMMAINS4_8MMA_AtomIJNS4_10MMA_TraitsINS4_25SM100_MMA_F8F6F4_2x1SM_SSEJSI_SI_fSF_SG_NS4_17integral_constantINS4_4UMMA5MajorELSQ_0EEESR_NSO_INSP_7ScaleInELSS_0EEEST_EEEEEENS4_6LayoutINS5_IJSC_SC_SC_EEENS5_IJNSA_ILi0EEESY_SY_EEEEENS5_IJNS4_10UnderscoreES11_S11_EEEEENS4_18SM100_TMA_2SM_LOADENS4_14ComposedLayoutINS4_7SwizzleILi3ELi4ELi3EEENS4_18smem_ptr_flag_bitsILi8EEENSW_INS5_IJNSA_ILi8EEESF_EEENS5_IJSF_SC_EEEEEEEvNS4_8identityES14_S1E_vS1F_EENS_8epilogue10collective18CollectiveEpilogueINS1H_23Sm100TmaWarpSpecializedILi1ELi1ELi32ELb0ELb0EEEJNS5_IJSG_SG_SF_EEENS5_IJNSW_ISG_SC_EES1N_EEESI_SJ_SI_SJ_NS1H_6fusion15FusionCallbacksIS1L_NS1P_17LinearCombinationISI_fSI_fLNS_15FloatRoundStyleE2EEES1M_S1O_JEEENS4_5SM1004TMEM4LOAD26SM100_TMEM_LOAD_32dp32b32xENS4_13SM90_TMA_LOADENS15_INS16_ILi2ELi4ELi3EEES19_NSW_INS5_IJS1A_SG_EEENS5_IJSG_SC_EEEEEEENS4_39AutoVectorizingCopyWithAssumedAlignmentILi128EEENS4_14SM90_TMA_STOREES24_S26_S26_EEEvvEEEEvNT_6ParamsE --------------------------
	.section	.text._ZN7cutlass13device_kernelINS_4gemm6kernel13GemmUniversalIN4cute5tupleIJiiiiEEENS1_10collective13CollectiveMmaINS1_35MainloopSm100TmaUmmaWarpSpecializedILi5ELi2ELi4ENS5_IJNS4_1CILi2EEENSA_ILi1EEESC_EEEEENS5_IJNSA_ILi128EEENSA_ILi64EEESF_EEENS_12float_e5m2_tENS5_IJlSC_lEEESI_SJ_NS4_8TiledMMAINS4_8MMA_AtomIJNS4_10MMA_TraitsINS4_25SM100_MMA_F8F6F4_2x1SM_SSEJSI_SI_fSF_SG_NS4_17integral_constantINS4_4UMMA5MajorELSQ_0EEESR_NSO_INSP_7ScaleInELSS_0EEEST_EEEEEENS4_6LayoutINS5_IJSC_SC_SC_EEENS5_IJNSA_ILi0EEESY_SY_EEEEENS5_IJNS4_10UnderscoreES11_S11_EEEEENS4_18SM100_TMA_2SM_LOADENS4_14ComposedLayoutINS4_7SwizzleILi3ELi4ELi3EEENS4_18smem_ptr_flag_bitsILi8EEENSW_INS5_IJNSA_ILi8EEESF_EEENS5_IJSF_SC_EEEEEEEvNS4_8identityES14_S1E_vS1F_EENS_8epilogue10collective18CollectiveEpilogueINS1H_23Sm100TmaWarpSpecializedILi1ELi1ELi32ELb0ELb0EEEJNS5_IJSG_SG_SF_EEENS5_IJNSW_ISG_SC_EES1N_EEESI_SJ_SI_SJ_NS1H_6fusion15FusionCallbacksIS1L_NS1P_17LinearCombinationISI_fSI_fLNS_15FloatRoundStyleE2EEES1M_S1O_JEEENS4_5SM1004TMEM4LOAD26SM100_TMEM_LOAD_32dp32b32xENS4_13SM90_TMA_LOADENS15_INS16_ILi2ELi4ELi3EEES19_NSW_INS5_IJS1A_SG_EEENS5_IJSG_SC_EEEEEEENS4_39AutoVectorizingCopyWithAssumedAlignmentILi128EEENS4_14SM90_TMA_STOREES24_S26_S26_EEEvvEEEEvNT_6ParamsE,"ax",@progbits
	.align	128
.text._ZN7cutlass13device_kernelINS_4gemm6kernel13GemmUniversalIN4cute5tupleIJiiiiEEENS1_10collective13CollectiveMmaINS1_35MainloopSm100TmaUmmaWarpSpecializedILi5ELi2ELi4ENS5_IJNS4_1CILi2EEENSA_ILi1EEESC_EEEEENS5_IJNSA_ILi128EEENSA_ILi64EEESF_EEENS_12float_e5m2_tENS5_IJlSC_lEEESI_SJ_NS4_8TiledMMAINS4_8MMA_AtomIJNS4_10MMA_TraitsINS4_25SM100_MMA_F8F6F4_2x1SM_SSEJSI_SI_fSF_SG_NS4_17integral_constantINS4_4UMMA5MajorELSQ_0EEESR_NSO_INSP_7ScaleInELSS_0EEEST_EEEEEENS4_6LayoutINS5_IJSC_SC_SC_EEENS5_IJNSA_ILi0EEESY_SY_EEEEENS5_IJNS4_10UnderscoreES11_S11_EEEEENS4_18SM100_TMA_2SM_LOADENS4_14ComposedLayoutINS4_7SwizzleILi3ELi4ELi3EEENS4_18smem_ptr_flag_bitsILi8EEENSW_INS5_IJNSA_ILi8EEESF_EEENS5_IJSF_SC_EEEEEEEvNS4_8identityES14_S1E_vS1F_EENS_8epilogue10collective18CollectiveEpilogueINS1H_23Sm100TmaWarpSpecializedILi1ELi1ELi32ELb0ELb0EEEJNS5_IJSG_SG_SF_EEENS5_IJNSW_ISG_SC_EES1N_EEESI_SJ_SI_SJ_NS1H_6fusion15FusionCallbacksIS1L_NS1P_17LinearCombinationISI_fSI_fLNS_15FloatRoundStyleE2EEES1M_S1O_JEEENS4_5SM1004TMEM4LOAD26SM100_TMEM_LOAD_32dp32b32xENS4_13SM90_TMA_LOADENS15_INS16_ILi2ELi4ELi3EEES19_NSW_INS5_IJS1A_SG_EEENS5_IJSG_SC_EEEEEEENS4_39AutoVectorizingCopyWithAssumedAlignmentILi128EEENS4_14SM90_TMA_STOREES24_S26_S26_EEEvvEEEEvNT_6ParamsE:
        .type           _ZN7cutlass13device_kernelINS_4gemm6kernel13GemmUniversalIN4cute5tupleIJiiiiEEENS1_10collective13CollectiveMmaINS1_35MainloopSm100TmaUmmaWarpSpecializedILi5ELi2ELi4ENS5_IJNS4_1CILi2EEENSA_ILi1EEESC_EEEEENS5_IJNSA_ILi128EEENSA_ILi64EEESF_EEENS_12float_e5m2_tENS5_IJlSC_lEEESI_SJ_NS4_8TiledMMAINS4_8MMA_AtomIJNS4_10MMA_TraitsINS4_25SM100_MMA_F8F6F4_2x1SM_SSEJSI_SI_fSF_SG_NS4_17integral_constantINS4_4UMMA5MajorELSQ_0EEESR_NSO_INSP_7ScaleInELSS_0EEEST_EEEEEENS4_6LayoutINS5_IJSC_SC_SC_EEENS5_IJNSA_ILi0EEESY_SY_EEEEENS5_IJNS4_10UnderscoreES11_S11_EEEEENS4_18SM100_TMA_2SM_LOADENS4_14ComposedLayoutINS4_7SwizzleILi3ELi4ELi3EEENS4_18smem_ptr_flag_bitsILi8EEENSW_INS5_IJNSA_ILi8EEESF_EEENS5_IJSF_SC_EEEEEEEvNS4_8identityES14_S1E_vS1F_EENS_8epilogue10collective18CollectiveEpilogueINS1H_23Sm100TmaWarpSpecializedILi1ELi1ELi32ELb0ELb0EEEJNS5_IJSG_SG_SF_EEENS5_IJNSW_ISG_SC_EES1N_EEESI_SJ_SI_SJ_NS1H_6fusion15FusionCallbacksIS1L_NS1P_17LinearCombinationISI_fSI_fLNS_15FloatRoundStyleE2EEES1M_S1O_JEEENS4_5SM1004TMEM4LOAD26SM100_TMEM_LOAD_32dp32b32xENS4_13SM90_TMA_LOADENS15_INS16_ILi2ELi4ELi3EEES19_NSW_INS5_IJS1A_SG_EEENS5_IJSG_SC_EEEEEEENS4_39AutoVectorizingCopyWithAssumedAlignmentILi128EEENS4_14SM90_TMA_STOREES24_S26_S26_EEEvvEEEEvNT_6ParamsE,@function
        .size           _ZN7cutlass13device_kernelINS_4gemm6kernel13GemmUniversalIN4cute5tupleIJiiiiEEENS1_10collective13CollectiveMmaINS1_35MainloopSm100TmaUmmaWarpSpecializedILi5ELi2ELi4ENS5_IJNS4_1CILi2EEENSA_ILi1EEESC_EEEEENS5_IJNSA_ILi128EEENSA_ILi64EEESF_EEENS_12float_e5m2_tENS5_IJlSC_lEEESI_SJ_NS4_8TiledMMAINS4_8MMA_AtomIJNS4_10MMA_TraitsINS4_25SM100_MMA_F8F6F4_2x1SM_SSEJSI_SI_fSF_SG_NS4_17integral_constantINS4_4UMMA5MajorELSQ_0EEESR_NSO_INSP_7ScaleInELSS_0EEEST_EEEEEENS4_6LayoutINS5_IJSC_SC_SC_EEENS5_IJNSA_ILi0EEESY_SY_EEEEENS5_IJNS4_10UnderscoreES11_S11_EEEEENS4_18SM100_TMA_2SM_LOADENS4_14ComposedLayoutINS4_7SwizzleILi3ELi4ELi3EEENS4_18smem_ptr_flag_bitsILi8EEENSW_INS5_IJNSA_ILi8EEESF_EEENS5_IJSF_SC_EEEEEEEvNS4_8identityES14_S1E_vS1F_EENS_8epilogue10collective18CollectiveEpilogueINS1H_23Sm100TmaWarpSpecializedILi1ELi1ELi32ELb0ELb0EEEJNS5_IJSG_SG_SF_EEENS5_IJNSW_ISG_SC_EES1N_EEESI_SJ_SI_SJ_NS1H_6fusion15FusionCallbacksIS1L_NS1P_17LinearCombinationISI_fSI_fLNS_15FloatRoundStyleE2EEES1M_S1O_JEEENS4_5SM1004TMEM4LOAD26SM100_TMEM_LOAD_32dp32b32xENS4_13SM90_TMA_LOADENS15_INS16_ILi2ELi4ELi3EEES19_NSW_INS5_IJS1A_SG_EEENS5_IJSG_SC_EEEEEEENS4_39AutoVectorizingCopyWithAssumedAlignmentILi128EEENS4_14SM90_TMA_STOREES24_S26_S26_EEEvvEEEEvNT_6ParamsE,(.L_x_152 - _ZN7cutlass13device_kernelINS_4gemm6kernel13GemmUniversalIN4cute5tupleIJiiiiEEENS1_10collective13CollectiveMmaINS1_35MainloopSm100TmaUmmaWarpSpecializedILi5ELi2ELi4ENS5_IJNS4_1CILi2EEENSA_ILi1EEESC_EEEEENS5_IJNSA_ILi128EEENSA_ILi64EEESF_EEENS_12float_e5m2_tENS5_IJlSC_lEEESI_SJ_NS4_8TiledMMAINS4_8MMA_AtomIJNS4_10MMA_TraitsINS4_25SM100_MMA_F8F6F4_2x1SM_SSEJSI_SI_fSF_SG_NS4_17integral_constantINS4_4UMMA5MajorELSQ_0EEESR_NSO_INSP_7ScaleInELSS_0EEEST_EEEEEENS4_6LayoutINS5_IJSC_SC_SC_EEENS5_IJNSA_ILi0EEESY_SY_EEEEENS5_IJNS4_10UnderscoreES11_S11_EEEEENS4_18SM100_TMA_2SM_LOADENS4_14ComposedLayoutINS4_7SwizzleILi3ELi4ELi3EEENS4_18smem_ptr_flag_bitsILi8EEENSW_INS5_IJNSA_ILi8EEESF_EEENS5_IJSF_SC_EEEEEEEvNS4_8identityES14_S1E_vS1F_EENS_8epilogue10collective18CollectiveEpilogueINS1H_23Sm100TmaWarpSpecializedILi1ELi1ELi32ELb0ELb0EEEJNS5_IJSG_SG_SF_EEENS5_IJNSW_ISG_SC_EES1N_EEESI_SJ_SI_SJ_NS1H_6fusion15FusionCallbacksIS1L_NS1P_17LinearCombinationISI_fSI_fLNS_15FloatRoundStyleE2EEES1M_S1O_JEEENS4_5SM1004TMEM4LOAD26SM100_TMEM_LOAD_32dp32b32xENS4_13SM90_TMA_LOADENS15_INS16_ILi2ELi4ELi3EEES19_NSW_INS5_IJS1A_SG_EEENS5_IJSG_SC_EEEEEEENS4_39AutoVectorizingCopyWithAssumedAlignmentILi128EEENS4_14SM90_TMA_STOREES24_S26_S26_EEEvvEEEEvNT_6ParamsE)
        .other          _ZN7cutlass13device_kernelINS_4gemm6kernel13GemmUniversalIN4cute5tupleIJiiiiEEENS1_10collective13CollectiveMmaINS1_35MainloopSm100TmaUmmaWarpSpecializedILi5ELi2ELi4ENS5_IJNS4_1CILi2EEENSA_ILi1EEESC_EEEEENS5_IJNSA_ILi128EEENSA_ILi64EEESF_EEENS_12float_e5m2_tENS5_IJlSC_lEEESI_SJ_NS4_8TiledMMAINS4_8MMA_AtomIJNS4_10MMA_TraitsINS4_25SM100_MMA_F8F6F4_2x1SM_SSEJSI_SI_fSF_SG_NS4_17integral_constantINS4_4UMMA5MajorELSQ_0EEESR_NSO_INSP_7ScaleInELSS_0EEEST_EEEEEENS4_6LayoutINS5_IJSC_SC_SC_EEENS5_IJNSA_ILi0EEESY_SY_EEEEENS5_IJNS4_10UnderscoreES11_S11_EEEEENS4_18SM100_TMA_2SM_LOADENS4_14ComposedLayoutINS4_7SwizzleILi3ELi4ELi3EEENS4_18smem_ptr_flag_bitsILi8EEENSW_INS5_IJNSA_ILi8EEESF_EEENS5_IJSF_SC_EEEEEEEvNS4_8identityES14_S1E_vS1F_EENS_8epilogue10collective18CollectiveEpilogueINS1H_23Sm100TmaWarpSpecializedILi1ELi1ELi32ELb0ELb0EEEJNS5_IJSG_SG_SF_EEENS5_IJNSW_ISG_SC_EES1N_EEESI_SJ_SI_SJ_NS1H_6fusion15FusionCallbacksIS1L_NS1P_17LinearCombinationISI_fSI_fLNS_15FloatRoundStyleE2EEES1M_S1O_JEEENS4_5SM1004TMEM4LOAD26SM100_TMEM_LOAD_32dp32b32xENS4_13SM90_TMA_LOADENS15_INS16_ILi2ELi4ELi3EEES19_NSW_INS5_IJS1A_SG_EEENS5_IJSG_SC_EEEEEEENS4_39AutoVectorizingCopyWithAssumedAlignmentILi128EEENS4_14SM90_TMA_STOREES24_S26_S26_EEEvvEEEEvNT_6ParamsE,@"STO_CUDA_ENTRY STV_DEFAULT"
_ZN7cutlass13device_kernelINS_4gemm6kernel13GemmUniversalIN4cute5tupleIJiiiiEEENS1_10collective13CollectiveMmaINS1_35MainloopSm100TmaUmmaWarpSpecializedILi5ELi2ELi4ENS5_IJNS4_1CILi2EEENSA_ILi1EEESC_EEEEENS5_IJNSA_ILi128EEENSA_ILi64EEESF_EEENS_12float_e5m2_tENS5_IJlSC_lEEESI_SJ_NS4_8TiledMMAINS4_8MMA_AtomIJNS4_10MMA_TraitsINS4_25SM100_MMA_F8F6F4_2x1SM_SSEJSI_SI_fSF_SG_NS4_17integral_constantINS4_4UMMA5MajorELSQ_0EEESR_NSO_INSP_7ScaleInELSS_0EEEST_EEEEEENS4_6LayoutINS5_IJSC_SC_SC_EEENS5_IJNSA_ILi0EEESY_SY_EEEEENS5_IJNS4_10UnderscoreES11_S11_EEEEENS4_18SM100_TMA_2SM_LOADENS4_14ComposedLayoutINS4_7SwizzleILi3ELi4ELi3EEENS4_18smem_ptr_flag_bitsILi8EEENSW_INS5_IJNSA_ILi8EEESF_EEENS5_IJSF_SC_EEEEEEEvNS4_8identityES14_S1E_vS1F_EENS_8epilogue10collective18CollectiveEpilogueINS1H_23Sm100TmaWarpSpecializedILi1ELi1ELi32ELb0ELb0EEEJNS5_IJSG_SG_SF_EEENS5_IJNSW_ISG_SC_EES1N_EEESI_SJ_SI_SJ_NS1H_6fusion15FusionCallbacksIS1L_NS1P_17LinearCombinationISI_fSI_fLNS_15FloatRoundStyleE2EEES1M_S1O_JEEENS4_5SM1004TMEM4LOAD26SM100_TMEM_LOAD_32dp32b32xENS4_13SM90_TMA_LOADENS15_INS16_ILi2ELi4ELi3EEES19_NSW_INS5_IJS1A_SG_EEENS5_IJSG_SC_EEEEEEENS4_39AutoVectorizingCopyWithAssumedAlignmentILi128EEENS4_14SM90_TMA_STOREES24_S26_S26_EEEvvEEEEvNT_6ParamsE:
[----:B------:R-:W1:Y:S01]  /*0000*/  LDC R1, c[0x0][0x37c] ;  /* 0x0000df00ff017b82 */ /* 0x000e620000000800 */
[----:B------:R-:W2:Y:S01]  /*0010*/  S2R R103, SR_TID.X ;  /* 0x0000000000677919 */ /* 0x000ea20000002100 */
[----:B------:R-:W3:Y:S06]  /*0020*/  LDCU.64 UR6, c[0x0][0x890] ;  /* 0x00011200ff0677ac */ /* 0x000eec0008000a00 */
[----:B------:R-:W4:Y:S01]  /*0030*/  S2UR UR37, SR_CgaCtaId ;  /* 0x00000000002579c3 */ /* 0x000f220000008800 */
[----:B------:R-:W-:Y:S02]  /*0040*/  PRMT R95, RZ, 0x7610, R95 ;  /* 0x00007610ff5f7816 */ /* 0x000fe4000000005f */
[----:B------:R-:W-:Y:S01]  /*0050*/  ELECT P1, URZ, PT ;  /* 0x0000000000ff782f */ /* 0x000fe20003820000 */
[----:B------:R-:W1:Y:S01]  /*0060*/  LDCU.64 UR40, c[0x0][0x358] ;  /* 0x00006b00ff2877ac */ /* 0x000e620008000a00 */
[----:B---3--:R-:W-:-:S04]  /*0070*/  UISETP.NE.U32.AND UP0, UPT, UR6, URZ, UPT ;  /* 0x000000ff0600728c */ /* 0x008fc8000bf05070 */
[----:B------:R-:W-:Y:S02]  /*0080*/  UISETP.NE.AND.EX UP0, UPT, UR7, URZ, UPT, UP0 ;  /* 0x000000ff0700728c */ /* 0x000fe4000bf05300 */
[----:B----4-:R-:W-:Y:S02]  /*0090*/  ULOP3.LUT UR5, UR37, 0x1, URZ, 0xc0, !UPT ;  /* 0x0000000125057892 */ /* 0x010fe4000f8ec0ff */
[----:B------:R-:W-:Y:S01]  /*00a0*/  ULOP3.LUT UR4, UR37, 0x1, URZ, 0x3c, !UPT ;  /* 0x0000000125047892 */ /* 0x000fe2000f8e3cff */
[----:B--2---:R-:W-:-:S05]  /*00b0*/  SHF.R.U32.HI R106, RZ, 0x5, R103 ;  /* 0x00000005ff6a7819 */ /* 0x004fca0000011667 */
[----:B------:R-:W2:Y:S02]  /*00c0*/  SHFL.IDX PT, R0, R106, RZ, 0x1f ;  /* 0x00001fff6a007589 */ /* 0x000ea400000e0000 */
[----:B--2---:R-:W-:Y:S01]  /*00d0*/  R2UR UR10, R0 ;  /* 0x00000000000a72ca */ /* 0x004fe200000e0000 */
[----:B-1----:R-:W-:-:S14]  /*00e0*/  BRA.U UP0, `(.L_x_0) ;  /* 0x00000001002c7547 */ /* 0x002fdc000b800000 */
[----:B------:R-:W1:Y:S02]  /*00f0*/  LDCU.64 UR8, c[0x0][0x888] ;  /* 0x00011100ff0877ac */ /* 0x000e640008000a00 */
[----:B-1----:R-:W-:-:S04]  /*0100*/  UISETP.NE.U32.AND UP0, UPT, UR8, URZ, UPT ;  /* 0x000000ff0800728c */ /* 0x002fc8000bf05070 */
[----:B------:R-:W-:-:S09]  /*0110*/  UISETP.NE.AND.EX UP0, UPT, UR9, URZ, UPT, UP0 ;  /* 0x000000ff0900728c */ /* 0x000fd2000bf05300 */
[----:B------:R-:W-:Y:S05]  /*0120*/  BRA.U !UP0, `(.L_x_1) ;  /* 0x0000000108107547 */ /* 0x000fea000b800000 */
[----:B------:R-:W1:Y:S02]  /*0130*/  LDC.64 R2, c[0x0][0x888] ;  /* 0x00022200ff027b82 */ /* 0x000e640000000a00 */
[----:B-1----:R1:W5:Y:S01]  /*0140*/  LDG.E R49, desc[UR40][R2.64] ;  /* 0x0000002802317981 */ /* 0x002362000c1e1900 */
[----:B------:R-:W-:Y:S01]  /*0150*/  HFMA2 R95, -RZ, RZ, 0, 5.9604644775390625e-08 ;  /* 0x00000001ff5f7431 */ /* 0x000fe200000001ff */
[----:B------:R-:W-:Y:S05]  /*0160*/  BRA `(.L_x_0) ;  /* 0x00000000000c7947 */ /* 0x000fea0003800000 */
.L_x_1:
[----:B------:R-:W1:Y:S01]  /*0170*/  LDCU UR8, c[0x0][0x880] ;  /* 0x00011000ff0877ac */ /* 0x000e620008000800 */
[----:B------:R-:W-:Y:S01]  /*0180*/  HFMA2 R95, -RZ, RZ, 0, 5.9604644775390625e-08 ;  /* 0x00000001ff5f7431 */ /* 0x000fe200000001ff */
[----:B-1----:R-:W-:-:S07]  /*0190*/  MOV R49, UR8 ;  /* 0x0000000800317c02 */ /* 0x002fce0008000f00 */
.L_x_0:
[----:B------:R-:W2:Y:S02]  /*01a0*/  LDCU.64 UR8, c[0x0][0x8b0] ;  /* 0x00011600ff0877ac */ /* 0x000ea40008000a00 */
[----:B--2---:R-:W-:-:S04]  /*01b0*/  UISETP.NE.U32.AND UP0, UPT, UR8, URZ, UPT ;  /* 0x000000ff0800728c */ /* 0x004fc8000bf05070 */
[----:B------:R-:W-:-:S09]  /*01c0*/  UISETP.NE.AND.EX UP0, UPT, UR9, URZ, UPT, UP0 ;  /* 0x000000ff0900728c */ /* 0x000fd2000bf05300 */
[----:B------:R-:W-:Y:S05]  /*01d0*/  BRA.U UP0, `(.L_x_2) ;  /* 0x0000000100247547 */ /* 0x000fea000b800000 */
[----:B------:R-:W2:Y:S02]  /*01e0*/  LDCU.64 UR8, c[0x0][0x8a8] ;  /* 0x00011500ff0877ac */ /* 0x000ea40008000a00 */
[----:B--2---:R-:W-:-:S04]  /*01f0*/  UISETP.NE.U32.AND UP0, UPT, UR8, URZ, UPT ;  /* 0x000000ff0800728c */ /* 0x004fc8000bf05070 */
[----:B------:R-:W-:-:S09]  /*0200*/  UISETP.NE.AND.EX UP0, UPT, UR9, URZ, UPT, UP0 ;  /* 0x000000ff0900728c */ /* 0x000fd2000bf05300 */
[----:B------:R-:W-:Y:S05]  /*0210*/  BRA.U !UP0, `(.L_x_3) ;  /* 0x00000001080c7547 */ /* 0x000fea000b800000 */
[----:B------:R-:W2:Y:S02]  /*0220*/  LDC.64 R46, c[0x0][0x8a8] ;  /* 0x00022a00ff2e7b82 */ /* 0x000ea40000000a00 */
[----:B--2---:R2:W5:Y:S01]  /*0230*/  LDG.E R46, desc[UR40][R46.64] ;  /* 0x000000282e2e7981 */ /* 0x004562000c1e1900 */
[----:B------:R-:W-:Y:S05]  /*0240*/  BRA `(.L_x_2) ;  /* 0x0000000000087947 */ /* 0x000fea0003800000 */
.L_x_3:
[----:B------:R-:W2:Y:S02]  /*0250*/  LDCU UR8, c[0x0][0x8a0] ;  /* 0x00011400ff0877ac */ /* 0x000ea40008000800 */
[----:B--2---:R-:W-:Y:S02]  /*0260*/  MOV R46, UR8 ;  /* 0x00000008002e7c02 */ /* 0x004fe40008000f00 */
.L_x_2:
[----:B------:R-:W-:Y:S01]  /*0270*/  IMAD.U32 R0, RZ, RZ, UR10 ;  /* 0x0000000aff007e24 */ /* 0x000fe2000f8e00ff */
[----:B------:R-:W-:Y:S04]  /*0280*/  BSSY.RECONVERGENT B0, `(.L_x_4) ;  /* 0x000000c000007945 */ /* 0x000fe80003800200 */
[C---:B------:R-:W-:Y:S02]  /*0290*/  ISETP.NE.OR P2, PT, R0.reuse, 0x1, !P1 ;  /* 0x000000010000780c */ /* 0x040fe40004f45670 */
[----:B------:R-:W-:-:S11]  /*02a0*/  ISETP.NE.OR P0, PT, R0, 0x3, !P1 ;  /* 0x000000030000780c */ /* 0x000fd60004f05670 */
[----:B------:R-:W-:Y:S05]  /*02b0*/  @P2 BRA `(.L_x_5) ;  /* 0x0000000000202947 */ /* 0x000fea0003800000 */
[----:B------:R-:W3:Y:S02]  /*02c0*/  LDCU.64 UR8, c[0x0][0x348] ;  /* 0x00006900ff0877ac */ /* 0x000ee40008000a00 */
[----:B---3--:R-:W-:Y:S02]  /*02d0*/  UIADD3 UR12, UP1, UPT, UR8, 0x80, URZ ;  /* 0x00000080080c7890 */ /* 0x008fe4000ff3e0ff */
[----:B------:R-:W-:Y:S02]  /*02e0*/  UIADD3 UR8, UP0, UPT, UR8, 0x180, URZ ;  /* 0x0000018008087890 */ /* 0x000fe4000ff1e0ff */
[----:B------:R-:W-:Y:S02]  /*02f0*/  UIADD3.X UR13, UPT, UPT, URZ, UR9, URZ, UP1, !UPT ;  /* 0x00000009ff0d7290 */ /* 0x000fe40008ffe4ff */
[----:B------:R-:W-:-:S07]  /*0300*/  UIADD3.X UR9, UPT, UPT, URZ, UR9, URZ, UP0, !UPT ;  /* 0x00000009ff097290 */ /* 0x000fce00087fe4ff */
[----:B------:R3:W-:Y:S02]  /*0310*/  UTMACCTL.PF [UR12] ;  /* 0x000000000c0079b9 */ /* 0x0007e40008040000 */
[----:B------:R3:W-:Y:S02]  /*0320*/  UTMACCTL.PF [UR8] ;  /* 0x00000000080079b9 */ /* 0x0007e40008040000 */
[----:B---3--:R-:W-:Y:S01]  /*0330*/  NOP ;  /* 0x0000000000007918 */ /* 0x008fe20000000000 */
.L_x_5:
[----:B------:R-:W-:Y:S05]  /*0340*/  BSYNC.RECONVERGENT B0 ;  /* 0x0000000000007941 */ /* 0x000fea0003800200 */
.L_x_4:
[----:B------:R-:W-:Y:S04]  /*0350*/  BSSY.RECONVERGENT B0, `(.L_x_6) ;  /* 0x000000a000007945 */ /* 0x000fe80003800200 */
        /* <DEDUP_REMOVED lines=9> */
.L_x_7:
[----:B------:R-:W-:Y:S05]  /*03f0*/  BSYNC.RECONVERGENT B0 ;  /* 0x0000000000007941 */ /* 0x000fea0003800200 */
.L_x_6:
[----:B------:R-:W3:Y:S01]  /*0400*/  LDCU.64 UR8, c[0x0][0x888] ;  /* 0x00011100ff0877ac */ /* 0x000ee20008000a00 */
[----:B------:R-:W-:Y:S02]  /*0410*/  UISETP.EQ.U32.AND UP1, UPT, UR6, URZ, UPT ;  /* 0x000000ff0600728c */ /* 0x000fe4000bf22070 */
[----:B------:R-:W-:Y:S02]  /*0420*/  UPLOP3.LUT UP5, UPT, UPT, UPT, UPT, 0x80, 0x8 ;  /* 0x000000000008789c */ /* 0x000fe40003faf070 */
[----:B---3--:R-:W-:-:S04]  /*0430*/  UISETP.NE.U32.AND UP0, UPT, UR8, URZ, UPT ;  /* 0x000000ff0800728c */ /* 0x008fc8000bf05070 */
[----:B------:R-:W-:-:S04]  /*0440*/  UISETP.NE.AND.EX UP0, UPT, UR9, URZ, UPT, UP0 ;  /* 0x000000ff0900728c */ /* 0x000fc8000bf05300 */
[----:B------:R-:W-:-:S04]  /*0450*/  UISETP.EQ.OR.EX UP2, UPT, UR7, URZ, !UP0, UP1 ;  /* 0x000000ff0700728c */ /* 0x000fc8000c742710 */
[----:B------:R-:W-:-:S05]  /*0460*/  UP2UR UR44, UPR, URZ, 0x4 ;  /* 0x00000004ff2c7883 */ /* 0x000fca0008000000 */
[----:B------:R-:W-:Y:S07]  /*0470*/  BRA.U !UP2, `(.L_x_8) ;  /* 0x000000010a207547 */ /* 0x000fee000b800000 */
[----:B------:R-:W-:Y:S01]  /*0480*/  UISETP.NE.U32.AND UP2, UPT, UR6, URZ, UPT ;  /* 0x000000ff0600728c */ /* 0x000fe2000bf45070 */
[----:B-----5:R-:W-:Y:S01]  /*0490*/  FSETP.NEU.AND P0, PT, R49, RZ, PT ;  /* 0x000000ff3100720b */ /* 0x020fe20003f0d000 */
[----:B------:R-:W-:Y:S02]  /*04a0*/  USEL UR6, URZ, 0xffffffff, UP0 ;  /* 0xffffffffff067887 */ /* 0x000fe40008000000 */
[----:B------:R-:W-:-:S10]  /*04b0*/  UISETP.NE.AND.EX UP2, UPT, UR7, URZ, UPT, UP2 ;  /* 0x000000ff0700728c */ /* 0x000fd4000bf45320 */
[----:B------:R-:W-:Y:S01]  /*04c0*/  VOTEU.ANY UP1, P0 ;  /* 0x0000000000ff7886 */ /* 0x000fe20000020100 */
[----:B------:R-:W-:-:S04]  /*04d0*/  @!UP2 USEL UR6, URZ, 0xffffffff, UP1 ;  /* 0xffffffffff06a887 */ /* 0x000fc80008800000 */
[----:B------:R-:W-:-:S04]  /*04e0*/  ULOP3.LUT UR6, UR6, 0x1, URZ, 0xc0, !UPT ;  /* 0x0000000106067892 */ /* 0x000fc8000f8ec0ff */
[----:B------:R-:W-:-:S11]  /*04f0*/  UISETP.NE.U32.AND UP5, UPT, UR6, 0x1, UPT ;  /* 0x000000010600788c */ /* 0x000fd6000bfa5070 */
.L_x_8:
[----:B------:R-:W3:Y:S01]  /*0500*/  SHFL.IDX PT, R0, R106, RZ, 0x1f ;  /* 0x00001fff6a007589 */ /* 0x000ee200000e0000 */
[----:B------:R-:W-:-:S04]  /*0510*/  UISETP.NE.AND UP1, UPT, UR10, 0x2, UPT ;  /* 0x000000020a00788c */ /* 0x000fc8000bf25270 */
[----:B------:R-:W-:Y:S02]  /*0520*/  UISETP.EQ.AND UP2, UPT, UR5, URZ, !UP1 ;  /* 0x000000ff0500728c */ /* 0x000fe4000cf42270 */
[----:B------:R-:W-:-:S04]  /*0530*/  USEL UR7, URZ, 0x1, UP1 ;  /* 0x00000001ff077887 */ /* 0x000fc80008800000 */
[----:B------:R-:W-:Y:S02]  /*0540*/  PLOP3.LUT P5, PT, P1, PT, UP2, 0x80, 0x8 ;  /* 0x000000000008781c */ /* 0x000fe40000faf028 */
[----:B---3--:R-:W-:-:S13]  /*0550*/  ISETP.NE.AND P0, PT, R0, RZ, PT ;  /* 0x000000ff0000720c */ /* 0x008fda0003f05270 */
[----:B------:R-:W-:Y:S05]  /*0560*/  @P0 BRA `(.L_x_9) ;  /* 0x00000000004c0947 */ /* 0x000fea0003800000 */
[----:B------:R-:W-:Y:S01]  /*0570*/  UMOV UR8, 0x400 ;  /* 0x0000040000087882 */ /* 0x000fe20000000000 */
[----:B------:R-:W-:Y:S01]  /*0580*/  UMOV UR6, 0x1 ;  /* 0x0000000100067882 */ /* 0x000fe20000000000 */
[----:B------:R-:W-:Y:S02]  /*0590*/  ULEA UR8, UR37, UR8, 0x18 ;  /* 0x0000000825087291 */ /* 0x000fe4000f8ec0ff */
[----:B------:R-:W-:-:S04]  /*05a0*/  UIADD3 UR12, UPT, UPT, -UR6, 0x100000, URZ ;  /* 0x00100000060c7890 */ /* 0x000fc8000fffe1ff */
[----:B------:R-:W-:Y:S02]  /*05b0*/  USHF.L.U32 UR13, UR12, 0xb, URZ ;  /* 0x0000000b0c0d7899 */ /* 0x000fe400080006ff */
[----:B------:R-:W-:Y:S01]  /*05c0*/  USHF.L.U32 UR12, UR12, 0x1, URZ ;  /* 0x000000010c0c7899 */ /* 0x000fe200080006ff */
[----:B------:R-:W-:Y:S01]  /*05d0*/  ELECT P0, URZ, PT ;  /* 0x0000000000ff782f */ /* 0x000fe20003800000 */
[----:B------:R-:W3:Y:S10]  /*05e0*/  FENCE.VIEW.ASYNC.S ;  /* 0x00000000000073c6 */ /* 0x000ef40000000000 */
[----:B---3--:R3:W4:Y:S01]  /*05f0*/  SYNCS.EXCH.64 URZ, [UR8], UR12 ;  /* 0x0000000c08ff75b2 */ /* 0x0087220008000100 */
[----:B------:R3:W1:Y:S01]  /*0600*/  SYNCS.EXCH.64 URZ, [UR8+0x28], UR12 ;  /* 0x0000280c08ff75b2 */ /* 0x0006620008000100 */
        /* <DEDUP_REMOVED lines=8> */
[----:B------:R-:W-:Y:S01]  /*0690*/  NOP ;  /* 0x0000000000007918 */ /* 0x000fe20000000000 */
.L_x_9:
[----:B------:R-:W2:Y:S01]  /*06a0*/  SHFL.IDX PT, R0, R106, RZ, 0x1f ;  /* 0x00001fff6a007589 */ /* 0x000ea200000e0000 */
[----:B------:R-:W-:Y:S01]  /*06b0*/  NOP ;  /* 0x0000000000007918 */ /* 0x000fe20000000000 */
[----:B--2---:R-:W-:-:S13]  /*06c0*/  ISETP.NE.AND P0, PT, R0, 0x1, PT ;  /* 0x000000010000780c */ /* 0x004fda0003f05270 */
[----:B------:R-:W-:Y:S05]  /*06d0*/  @P0 BRA `(.L_x_10) ;  /* 0x00000000003c0947 */ /* 0x000fea0003800000 */
[----:B------:R-:W-:Y:S01]  /*06e0*/  UMOV UR9, 0x400 ;  /* 0x0000040000097882 */ /* 0x000fe20000000000 */
[----:B---3--:R-:W-:Y:S01]  /*06f0*/  UMOV UR8, 0x20 ;  /* 0x0000002000087882 */ /* 0x008fe20000000000 */
[----:B------:R-:W-:Y:S01]  /*0700*/  UMOV UR6, 0x80 ;  /* 0x0000008000067882 */ /* 0x000fe20000000000 */
[----:B------:R-:W-:Y:S02]  /*0710*/  ULEA UR9, UR37, UR9, 0x18 ;  /* 0x0000000925097291 */ /* 0x000fe4000f8ec0ff */
[----:B------:R-:W-:-:S04]  /*0720*/  UIADD3 UR12, UPT, UPT, -UR8, 0x100000, URZ ;  /* 0x00100000080c7890 */ /* 0x000fc8000fffe1ff */
[----:B------:R-:W-:Y:S02]  /*0730*/  USHF.L.U32 UR13, UR12, 0xb, URZ ;  /* 0x0000000b0c0d7899 */ /* 0x000fe400080006ff */
[----:B------:R-:W-:Y:S02]  /*0740*/  USHF.L.U32 UR12, UR12, 0x1, URZ ;  /* 0x000000010c0c7899 */ /* 0x000fe400080006ff */
[----:B------:R-:W-:-:S04]  /*0750*/  UIADD3 UR14, UPT, UPT, -UR6, 0x100000, URZ ;  /* 0x00100000060e7890 */ /* 0x000fc8000fffe1ff */
[----:B------:R-:W-:Y:S02]  /*0760*/  USHF.L.U32 UR15, UR14, 0xb, URZ ;  /* 0x0000000b0e0f7899 */ /* 0x000fe400080006ff */
[----:B------:R-:W-:Y:S01]  /*0770*/  USHF.L.U32 UR14, UR14, 0x1, URZ ;  /* 0x000000010e0e7899 */ /* 0x000fe200080006ff */
[----:B------:R-:W-:Y:S01]  /*0780*/  ELECT P0, URZ, PT ;  /* 0x0000000000ff782f */ /* 0x000fe20003800000 */
[----:B------:R-:W2:Y:S02]  /*0790*/  FENCE.VIEW.ASYNC.S ;  /* 0x00000000000073c6 */ /* 0x000ea40000000000 */
[----:B--2---:R2:W3:Y:S08]  /*07a0*/  SYNCS.EXCH.64 URZ, [UR9+0x50], UR12 ;  /* 0x0000500c09ff75b2 */ /* 0x0044f00008000100 */
[----:B------:R2:W1:Y:S01]  /*07b0*/  SYNCS.EXCH.64 URZ, [UR9+0x58], UR14 ;  /* 0x0000580e09ff75b2 */ /* 0x0004620008000100 */
[----:B------:R-:W-:Y:S01]  /*07c0*/  NOP ;  /* 0x0000000000007918 */ /* 0x000fe20000000000 */
.L_x_10:
[----:B------:R-:W4:Y:S01]  /*07d0*/  SHFL.IDX PT, R0, R106, RZ, 0x1f ;  /* 0x00001fff6a007589 */ /* 0x000f2200000e0000 */
[----:B------:R-:W-:Y:S01]  /*07e0*/  NOP ;  /* 0x0000000000007918 */ /* 0x000fe20000000000 */
[----:B----4-:R-:W-:-:S13]  /*07f0*/  ISETP.NE.AND P0, PT, R0, 0x3, PT ;  /* 0x000000030000780c */ /* 0x010fda0003f05270 */
[----:B------:R-:W-:Y:S05]  /*0800*/  @P0 BRA `(.L_x_11) ;  /* 0x00000000002c0947 */ /* 0x000fea0003800000 */
[----:B---3--:R-:W-:Y:S01]  /*0810*/  UMOV UR8, 0x400 ;  /* 0x0000040000087882 */ /* 0x008fe20000000000 */
[----:B------:R-:W-:Y:S01]  /*0820*/  UMOV UR6, 0x20 ;  /* 0x0000002000067882 */ /* 0x000fe20000000000 */
[----:B------:R-:W-:Y:S02]  /*0830*/  ULEA UR8, UR37, UR8, 0x18 ;  /* 0x0000000825087291 */ /* 0x000fe4000f8ec0ff */
[----:B--2---:R-:W-:-:S04]  /*0840*/  UIADD3 UR12, UPT, UPT, -UR6, 0x100000, URZ ;  /* 0x00100000060c7890 */ /* 0x004fc8000fffe1ff */
[----:B------:R-:W-:Y:S02]  /*0850*/  USHF.L.U32 UR13, UR12, 0xb, URZ ;  /* 0x0000000b0c0d7899 */ /* 0x000fe400080006ff */
[----:B------:R-:W-:Y:S01]  /*0860*/  USHF.L.U32 UR12, UR12, 0x1, URZ ;  /* 0x000000010c0c7899 */ /* 0x000fe200080006ff */
[----:B------:R-:W-:Y:S01]  /*0870*/  ELECT P0, URZ, PT ;  /* 0x0000000000ff782f */ /* 0x000fe20003800000 */
[----:B------:R-:W2:Y:S10]  /*0880*/  FENCE.VIEW.ASYNC.S ;  /* 0x00000000000073c6 */ /* 0x000eb40000000000 */
[----:B--2---:R4:W2:Y:S01]  /*0890*/  SYNCS.EXCH.64 URZ, [UR8+0x60], UR12 ;  /* 0x0000600c08ff75b2 */ /* 0x0048a20008000100 */
[----:B------:R4:W3:Y:S02]  /*08a0*/  SYNCS.EXCH.64 URZ, [UR8+0x68], UR12 ;  /* 0x0000680c08ff75b2 */ /* 0x0008e40008000100 */
[----:B----4-:R-:W-:Y:S01]  /*08b0*/  NOP ;  /* 0x0000000000007918 */ /* 0x010fe20000000000 */
.L_x_11:
[----:B------:R-:W4:Y:S01]  /*08c0*/  SHFL.IDX PT, R0, R106, RZ, 0x1f ;  /* 0x00001fff6a007589 */ /* 0x000f2200000e0000 */
[----:B------:R-:W-:Y:S01]  /*08d0*/  NOP ;  /* 0x0000000000007918 */ /* 0x000fe20000000000 */
[----:B----4-:R-:W-:-:S13]  /*08e0*/  ISETP.NE.AND P0, PT, R0, 0x4, PT ;  /* 0x000000040000780c */ /* 0x010fda0003f05270 */
[----:B------:R-:W-:Y:S05]  /*08f0*/  @P0 BRA `(.L_x_12) ;  /* 0x0000000000480947 */ /* 0x000fea0003800000 */
[----:B--2---:R-:W-:Y:S01]  /*0900*/  UMOV UR9, 0x1e0 ;  /* 0x000001e000097882 */ /* 0x004fe20000000000 */
[----:B---3--:R-:W-:Y:S01]  /*0910*/  UMOV UR8, 0x400 ;  /* 0x0000040000087882 */ /* 0x008fe20000000000 */
[----:B------:R-:W-:Y:S01]  /*0920*/  USEL UR9, UR9, 0x1a0, UP5 ;  /* 0x000001a009097887 */ /* 0x000fe2000a800000 */
        /* <DEDUP_REMOVED lines=10> */
[----:B--2---:R4:W2:Y:S08]  /*09d0*/  SYNCS.EXCH.64 URZ, [UR8+0x70], UR12 ;  /* 0x0000700c08ff75b2 */ /* 0x0048b00008000100 */
[----:B------:R4:W3:Y:S01]  /*09e0*/  SYNCS.EXCH.64 URZ, [UR8+0x80], UR14 ;  /* 0x0000800e08ff75b2 */ /* 0x0008e20008000100 */
[----:B------:R4:W1:Y:S01]  /*09f0*/  SYNCS.EXCH.64 URZ, [UR8+0x78], UR12 ;  /* 0x0000780c08ff75b2 */ /* 0x0008620008000100 */
[----:B------:R4:W1:Y:S02]  /*0a00*/  SYNCS.EXCH.64 URZ, [UR8+0x88], UR14 ;  /* 0x0000880e08ff75b2 */ /* 0x0008640008000100 */
[----:B----4-:R-:W-:Y:S01]  /*0a10*/  NOP ;  /* 0x0000000000007918 */ /* 0x010fe20000000000 */
.L_x_12:
[----:B------:R-:W4:Y:S01]  /*0a20*/  SHFL.IDX PT, R0, R106, RZ, 0x1f ;  /* 0x00001fff6a007589 */ /* 0x000f2200000e0000 */
[----:B------:R-:W-:Y:S01]  /*0a30*/  NOP ;  /* 0x0000000000007918 */ /* 0x000fe20000000000 */
[----:B----4-:R-:W-:-:S13]  /*0a40*/  ISETP.NE.AND P0, PT, R0, 0x5, PT ;  /* 0x000000050000780c */ /* 0x010fda0003f05270 */
[----:B------:R-:W-:Y:S05]  /*0a50*/  @P0 BRA `(.L_x_13) ;  /* 0x0000000000540947 */ /* 0x000fea0003800000 */
[----:B--2---:R-:W-:Y:S01]  /*0a60*/  UMOV UR9, 0x400 ;  /* 0x0000040000097882 */ /* 0x004fe20000000000 */
        /* <DEDUP_REMOVED lines=14> */
[----:B------:R4:W1:Y:S01]  /*0b50*/  SYNCS.EXCH.64 URZ, [UR9+0xb8], UR14 ;  /* 0x0000b80e09ff75b2 */ /* 0x0008620008000100 */
[----:B------:R4:W1:Y:S01]  /*0b60*/  SYNCS.EXCH.64 URZ, [UR9+0xa0], UR12 ;  /* 0x0000a00c09ff75b2 */ /* 0x0008620008000100 */
[----:B------:R4:W1:Y:S01]  /*0b70*/  SYNCS.EXCH.64 URZ, [UR9+0xc0], UR14 ;  /* 0x0000c00e09ff75b2 */ /* 0x0008620008000100 */
[----:B------:R4:W1:Y:S01]  /*0b80*/  SYNCS.EXCH.64 URZ, [UR9+0xa8], UR12 ;  /* 0x0000a80c09ff75b2 */ /* 0x0008620008000100 */
[----:B------:R4:W1:Y:S02]  /*0b90*/  SYNCS.EXCH.64 URZ, [UR9+0xc8], UR14 ;  /* 0x0000c80e09ff75b2 */ /* 0x0008640008000100 */
[----:B----4-:R-:W-:Y:S01]  /*0ba0*/  NOP ;  /* 0x0000000000007918 */ /* 0x010fe20000000000 */
.L_x_13:
[----:B------:R-:W4:Y:S01]  /*0bb0*/  SHFL.IDX PT, R0, R106, RZ, 0x1f ;  /* 0x00001fff6a007589 */ /* 0x000f2200000e0000 */
[----:B------:R-:W-:Y:S01]  /*0bc0*/  ISETP.NE.OR P1, PT, RZ, UR10, !P1 ;  /* 0x0000000aff007c0c */ /* 0x000fe2000cf25670 */
        /* <DEDUP_REMOVED lines=12> */
[----:B------:R4:W3:Y:S01]  /*0c90*/  SYNCS.EXCH.64 URZ, [UR8+0xe0], UR12 ;  /* 0x0000e00c08ff75b2 */ /* 0x0008e20008000100 */
[----:B------:R4:W1:Y:S01]  /*0ca0*/  SYNCS.EXCH.64 URZ, [UR8+0xd8], UR12 ;  /* 0x0000d80c08ff75b2 */ /* 0x0008620008000100 */
[----:B------:R4:W1:Y:S02]  /*0cb0*/  SYNCS.EXCH.64 URZ, [UR8+0xe8], UR12 ;  /* 0x0000e80c08ff75b2 */ /* 0x0008640008000100 */
[----:B----4-:R-:W-:Y:S01]  /*0cc0*/  NOP ;  /* 0x0000000000007918 */ /* 0x010fe20000000000 */
.L_x_14:
[----:B------:R-:W-:Y:S01]  /*0cd0*/  VOTEU.ALL UP1, P1 ;  /* 0x0000000000ff7886 */ /* 0x000fe20000820000 */
[----:B---3--:R-:W3:Y:S01]  /*0ce0*/  LDCU UR8, c[0x0][0x36c] ;  /* 0x00006d80ff0877ac */ /* 0x008ee20008000800 */
[----:B------:R-:W-:Y:S01]  /*0cf0*/  NOP ;  /* 0x0000000000007918 */ /* 0x000fe20000000000 */
[----:B------:R-:W-:Y:S01]  /*0d00*/  LOP3.LUT R10, R103, 0x1f, RZ, 0xc0, !PT ;  /* 0x0000001f670a7812 */ /* 0x000fe200078ec0ff */
[----:B--2---:R-:W-:Y:S01]  /*0d10*/  UMOV UR12, 0x20 ;  /* 0x00000020000c7882 */ /* 0x004fe20000000000 */
[----:B------:R-:W-:Y:S01]  /*0d20*/  @!UP1 UMOV UR6, 0x400 ;  /* 0x0000040000069882 */ /* 0x000fe20000000000 */
[----:B------:R-:W-:-:S04]  /*0d30*/  @!UP1 UIADD3 UR12, UPT, UPT, -UR12, 0x100000, URZ ;  /* 0x001000000c0c9890 */ /* 0x000fc8000fffe1ff */
[----:B------:R-:W-:Y:S02]  /*0d40*/  @!UP1 USHF.L.U32 UR13, UR12, 0xb, URZ ;  /* 0x0000000b0c0d9899 */ /* 0x000fe400080006ff */
[----:B------:R-:W-:Y:S02]  /*0d50*/  @!UP1 USHF.L.U32 UR12, UR12, 0x1, URZ ;  /* 0x000000010c0c9899 */ /* 0x000fe400080006ff */
[----:B------:R-:W-:Y:S01]  /*0d60*/  @!UP1 ULEA UR6, UR37, UR6, 0x18 ;  /* 0x0000000625069291 */ /* 0x000fe2000f8ec0ff */
[----:B------:R-:W-:Y:S01]  /*0d70*/  VOTEU.ALL UP1, P1 ;  /* 0x0000000000ff7886 */ /* 0x000fe20000820000 */
[----:B------:R-:W-:Y:S01]  /*0d80*/  UISETP.NE.AND UP4, UPT, UR10, URZ, UPT ;  /* 0x000000ff0a00728c */ /* 0x000fe2000bf85270 */
[----:B------:R-:W2:Y:S09]  /*0d90*/  FENCE.VIEW.ASYNC.S ;  /* 0x00000000000073c6 */ /* 0x000eb20000000000 */
[----:B--2---:R2:W4:Y:S01]  /*0da0*/  @!UP1 SYNCS.EXCH.64 URZ, [UR6+0xf0], UR12 ;  /* 0x0000f00c06ff95b2 */ /* 0x0045220008000100 */
[----:B---3--:R-:W-:-:S09]  /*0db0*/  UISETP.EQ.U32.AND UP1, UPT, UR8, 0x1, UPT ;  /* 0x000000010800788c */ /* 0x008fd2000bf22070 */
[----:B------:R-:W-:Y:S05]  /*0dc0*/  BRA.U !UP1, `(.L_x_15) ;  /* 0x0000000109087547 */ /* 0x000fea000b800000 */
[----:B-1--4-:R-:W-:Y:S01]  /*0dd0*/  UCGABAR_ARV ;  /* 0x00000000000079c7 */ /* 0x012fe20008000000 */
[----:B------:R-:W-:Y:S05]  /*0de0*/  BRA `(.L_x_16) ;  /* 0x0000000000047947 */ /* 0x000fea0003800000 */
.L_x_15:
[----:B-1--4-:R-:W-:Y:S01]  /*0df0*/  NOP ;  /* 0x0000000000007918 */ /* 0x012fe20000000000 */
.L_x_16:
[----:B------:R-:W1:Y:S01]  /*0e00*/  S2R R94, SR_CTAID.Y ;  /* 0x00000000005e7919 */ /* 0x000e620000002600 */
[----:B------:R-:W-:-:S05]  /*0e10*/  CS2R.32 R93, SR_CgaSize ;  /* 0x00000000005d7805 */ /* 0x000fca0000008a00 */
[----:B------:R-:W-:-:S05]  /*0e20*/  IMAD R93, R93, -0xa0, RZ ;  /* 0xffffff605d5d7824 */ /* 0x000fca00078e02ff */
[----:B--2---:R-:W-:-:S14]  /*0e30*/  R2UR UR6, R93 ;  /* 0x000000005d0672ca */ /* 0x004fdc00000e0000 */
[----:B------:R-:W2:Y:S01]  /*0e40*/  LDCU UR6, c[0x0][UR6+0x2b4] ;  /* 0x00005680060677ac */ /* 0x000ea20008000800 */
[----:B------:R-:W-:-:S05]  /*0e50*/  CS2R.32 R0, SR_CgaSize ;  /* 0x0000000000007805 */ /* 0x000fca0000008a00 */
[----:B------:R-:W-:-:S06]  /*0e60*/  IMAD R0, R0, -0xa0, RZ ;  /* 0xffffff6000007824 */ /* 0x000fcc00078e02ff */
[----:B------:R-:W3:Y:S01]  /*0e70*/  LDC R0, c[0x0][R0+0x2a4] ;  /* 0x0000a90000007b82 */ /* 0x000ee20000000800 */
[----:B------:R-:W-:Y:S01]  /*0e80*/  PRMT R8, RZ, 0x7610, R8 ;  /* 0x00007610ff087816 */ /* 0x000fe20000000008 */
[----:B------:R-:W4:Y:S01]  /*0e90*/  S2R R11, SR_CTAID.X ;  /* 0x00000000000b7919 */ /* 0x000f220000002500 */
[----:B------:R-:W-:-:S05]  /*0ea0*/  CS2R.32 R93, SR_CgaSize ;  /* 0x00000000005d7805 */ /* 0x000fca0000008a00 */
[----:B------:R-:W-:-:S05]  /*0eb0*/  IMAD R93, R93, -0xa0, RZ ;  /* 0xffffff605d5d7824 */ /* 0x000fca00078e02ff */
[----:B------:R-:W-:-:S14]  /*0ec0*/  R2UR UR8, R93 ;  /* 0x000000005d0872ca */ /* 0x000fdc00000e0000 */
[----:B------:R-:W3:Y:S01]  /*0ed0*/  LDCU UR8, c[0x0][UR8+0x2b0] ;  /* 0x00005600080877ac */ /* 0x000ee20008000800 */
[----:B------:R-:W-:Y:S01]  /*0ee0*/  UISETP.NE.AND UP2, UPT, UR10, 0x2, UPT ;  /* 0x000000020a00788c */ /* 0x000fe2000bf45270 */
[----:B------:R-:W2:Y:S01]  /*0ef0*/  LDC R9, c[0x0][0xb24] ;  /* 0x0002c900ff097b82 */ /* 0x000ea20000000800 */
[----:B------:R-:W-:-:S05]  /*0f00*/  CS2R.32 R2, SR_CgaSize ;  /* 0x0000000000027805 */ /* 0x000fca0000008a00 */
[----:B------:R-:W-:-:S06]  /*0f10*/  IMAD R2, R2, -0xa0, RZ ;  /* 0xffffff6002027824 */ /* 0x000fcc00078e02ff */
[----:B------:R-:W3:Y:S08]  /*0f20*/  LDC R2, c[0x0][R2+0x2a0] ;  /* 0x0000a80002027b82 */ /* 0x000ef00000000800 */
[----:B------:R-:W3:Y:S01]  /*0f30*/  LDC R40, c[0x0][0xb24] ;  /* 0x0002c900ff287b82 */ /* 0x000ee20000000800 */
[----:B-1----:R-:W-:-:S07]  /*0f40*/  I2FP.F32.U32 R3, R94 ;  /* 0x0000005e00037245 */ /* 0x002fce0000201000 */
[----:B------:R-:W1:Y:S01]  /*0f50*/  S2UR UR36, SR_CTAID.Z ;  /* 0x00000000002479c3 */ /* 0x000e620000002700 */
[----:B--2---:R-:W-:Y:S01]  /*0f60*/  ISETP.GE.AND P0, PT, R9, 0x1, PT ;  /* 0x000000010900780c */ /* 0x004fe20003f06270 */
[----:B----4-:R-:W-:Y:S01]  /*0f70*/  IMAD.MOV.U32 R93, RZ, RZ, R11 ;  /* 0x000000ffff5d7224 */ /* 0x010fe200078e000b */
[----:B------:R-:W-:Y:S01]  /*0f80*/  I2FP.F32.U32 R4, R11 ;  /* 0x0000000b00047245 */ /* 0x000fe20000201000 */
[----:B------:R-:W-:Y:S01]  /*0f90*/  FMUL R3, R3, UR6 ;  /* 0x0000000603037c20 */ /* 0x000fe20008400000 */
[----:B------:R-:W2:Y:S03]  /*0fa0*/  LDCU UR6, c[0x0][0xb30] ;  /* 0x00016600ff0677ac */ /* 0x000ea60008000800 */
[----:B---3--:R-:W-:Y:S01]  /*0fb0*/  FMUL R4, R4, UR8 ;  /* 0x0000000804047c20 */ /* 0x008fe20008400000 */
[----:B------:R-:W3:Y:S08]  /*0fc0*/  F2I.U32.TRUNC.NTZ R81, R3 ;  /* 0x0000000300517305 */ /* 0x000ef0000020f000 */
[----:B------:R-:W4:Y:S01]  /*0fd0*/  F2I.U32.TRUNC.NTZ R92, R4 ;  /* 0x00000004005c7305 */ /* 0x000f22000020f000 */
[----:B--2---:R-:W-:Y:S01]  /*0fe0*/  UISETP.NE.AND UP3, UPT, UR6, 0x1, UPT ;  /* 0x000000010600788c */ /* 0x004fe2000bf65270 */
[----:B---3--:R-:W-:-:S05]  /*0ff0*/  IADD3 R81, PT, PT, -R81, RZ, RZ ;  /* 0x000000ff51517210 */ /* 0x008fca0007ffe1ff */
[----:B------:R-:W-:Y:S01]  /*1000*/  IMAD R81, R0, R81, R94 ;  /* 0x0000005100517224 */ /* 0x000fe200078e025e */
[----:B------:R-:W-:Y:S01]  /*1010*/  PRMT R0, RZ, 0x7610, R0 ;  /* 0x00007610ff007816 */ /* 0x000fe20000000000 */
[----:B----4-:R-:W-:-:S04]  /*1020*/  IMAD.MOV R92, RZ, RZ, -R92 ;  /* 0x000000ffff5c7224 */ /* 0x010fc800078e0a5c */
[----:B------:R-:W-:Y:S01]  /*1030*/  IMAD R92, R2, R92, R11 ;  /* 0x0000005c025c7224 */ /* 0x000fe200078e020b */
[----:B-1----:R-:W-:Y:S06]  /*1040*/  BRA.U UP4, `(.L_x_17) ;  /* 0x0000000104247547 */ /* 0x002fec000b800000 */
[----:B------:R-:W-:Y:S01]  /*1050*/  ISETP.NE.AND P1, PT, R81, RZ, PT ;  /* 0x000000ff5100720c */ /* 0x000fe20003f25270 */
[----:B------:R-:W-:Y:S01]  /*1060*/  IMAD.MOV.U32 R0, RZ, RZ, 0x3 ;  /* 0x00000003ff007424 */ /* 0x000fe200078e00ff */
[C---:B------:R-:W-:Y:S02]  /*1070*/  LOP3.LUT R3, R92.reuse, 0xfffffffe, RZ, 0xc0, !PT ;  /* 0xfffffffe5c037812 */ /* 0x040fe400078ec0ff */
[----:B------:R-:W-:Y:S02]  /*1080*/  ISETP.LT.U32.OR P1, PT, R92, 0x2, !P1 ;  /* 0x000000025c00780c */ /* 0x000fe40004f21470 */
[----:B------:R-:W-:Y:S02]  /*1090*/  SHF.L.U32 R0, R0, R3, RZ ;  /* 0x0000000300007219 */ /* 0x000fe400000006ff */
[----:B------:R-:W-:Y:S02]  /*10a0*/  SEL R5, RZ, 0x1, !P1 ;  /* 0x00000001ff057807 */ /* 0x000fe40004800000 */
[----:B------:R-:W-:-:S05]  /*10b0*/  SEL R2, RZ, 0x2, !P1 ;  /* 0x00000002ff027807 */ /* 0x000fca0004800000 */
[----:B------:R-:W-:-:S05]  /*10c0*/  IMAD.IADD R2, R5, 0x1, R2 ;  /* 0x0000000105027824 */ /* 0x000fca00078e0202 */
[----:B------:R-:W-:Y:S02]  /*10d0*/  PRMT R8, R2, 0x7610, R8 ;  /* 0x0000761002087816 */ /* 0x000fe40000000008 */
.L_x_17:
[----:B------:R-:W-:Y:S05]  /*10e0*/  @!P0 BRA `(.L_x_18) ;  /* 0x0000000000b88947 */ /* 0x000fea0003800000 */
[----:B------:R-:W1:Y:S01]  /*10f0*/  LDC.64 R4, c[0x0][0xb18] ;  /* 0x0002c600ff047b82 */ /* 0x000e620000000a00 */
[----:B------:R-:W-:-:S07]  /*1100*/  ISETP.NE.AND P0, PT, R9, 0x1, PT ;  /* 0x000000010900780c */ /* 0x000fce0003f05270 */
[----:B------:R-:W2:Y:S08]  /*1110*/  LDC R14, c[0x0][0xb0c] ;  /* 0x0002c300ff0e7b82 */ /* 0x000eb00000000800 */
[----:B------:R-:W3:Y:S08]  /*1120*/  LDC R13, c[0x0][0x370] ;  /* 0x0000dc00ff0d7b82 */ /* 0x000ef00000000800 */
[----:B------:R-:W4:Y:S01]  /*1130*/  LDC R16, c[0x0][0x374] ;  /* 0x0000dd00ff107b82 */ /* 0x000f220000000800 */
[----:B-1----:R-:W-:-:S07]  /*1140*/  ISETP.NE.AND P1, PT, R4, 0x1, PT ;  /* 0x000000010400780c */ /* 0x002fce0003f25270 */
[----:B------:R-:W3:Y:S01]  /*1150*/  LDC.64 R6, c[0x0][0xb10] ;  /* 0x0002c400ff067b82 */ /* 0x000ee20000000a00 */
[----:B--2---:R-:W-:-:S07]  /*1160*/  ISETP.NE.AND P2, PT, R14, 0x1, PT ;  /* 0x000000010e00780c */ /* 0x004fce0003f45270 */
[----:B------:R-:W1:Y:S08]  /*1170*/  LDC R12, c[0x0][0xb20] ;  /* 0x0002c800ff0c7b82 */ /* 0x000e700000000800 */
[----:B------:R-:W2:Y:S01]  /*1180*/  LDC.64 R2, c[0x0][0xb28] ;  /* 0x0002ca00ff027b82 */ /* 0x000ea20000000a00 */
[----:B----4-:R-:W-:-:S04]  /*1190*/  IMAD.HI.U32 R15, R16, R5, RZ ;  /* 0x00000005100f7227 */ /* 0x010fc800078e00ff */
[----:B------:R-:W-:-:S04]  /*11a0*/  IMAD.HI.U32 R5, R94, R5, RZ ;  /* 0x000000055e057227 */ /* 0x000fc800078e00ff */
[----:B---3--:R-:W-:-:S04]  /*11b0*/  IMAD.HI.U32 R18, R13, R6, RZ ;  /* 0x000000060d127227 */ /* 0x008fc800078e00ff */
[C---:B------:R-:W-:Y:S01]  /*11c0*/  IMAD.HI.U32 R20, R11.reuse, R6, RZ ;  /* 0x000000060b147227 */ /* 0x040fe200078e00ff */
[-C--:B------:R-:W-:Y:S02]  /*11d0*/  @P2 SHF.R.U32.HI R13, RZ, R7.reuse, R18 ;  /* 0x00000007ff0d2219 */ /* 0x080fe40000011612 */
[-C--:B-1----:R-:W-:Y:S02]  /*11e0*/  @P1 SHF.R.U32.HI R16, RZ, R12.reuse, R15 ;  /* 0x0000000cff101219 */ /* 0x082fe4000001160f */
[----:B------:R-:W-:Y:S02]  /*11f0*/  SHF.R.U32.HI R5, RZ, R12, R5 ;  /* 0x0000000cff057219 */ /* 0x000fe40000011605 */
[----:B------:R-:W-:Y:S02]  /*1200*/  SHF.R.U32.HI R20, RZ, R7, R20 ;  /* 0x00000007ff147219 */ /* 0x000fe40000011614 */
[----:B------:R-:W-:Y:S01]  /*1210*/  SEL R5, R94, R5, !P1 ;  /* 0x000000055e057207 */ /* 0x000fe20004800000 */
[----:B--2---:R-:W-:Y:S01]  /*1220*/  IMAD.HI.U32 R18, R16, R2, RZ ;  /* 0x0000000210127227 */ /* 0x004fe200078e00ff */
[----:B------:R-:W-:-:S02]  /*1230*/  SEL R93, R11, R20, !P2 ;  /* 0x000000140b5d7207 */ /* 0x000fc40005000000 */
[----:B------:R-:W-:Y:S01]  /*1240*/  IADD3 R7, PT, PT, -R5, RZ, RZ ;  /* 0x000000ff05077210 */ /* 0x000fe20007ffe1ff */
[----:B------:R-:W-:Y:S01]  /*1250*/  IMAD.HI.U32 R6, R13, R2, RZ ;  /* 0x000000020d067227 */ /* 0x000fe200078e00ff */
[----:B------:R-:W-:-:S03]  /*1260*/  @P0 SHF.R.U32.HI R16, RZ, R3, R18 ;  /* 0x00000003ff100219 */ /* 0x000fc60000011612 */
[----:B------:R-:W-:Y:S01]  /*1270*/  IMAD R7, R4, R7, R94 ;  /* 0x0000000704077224 */ /* 0x000fe200078e025e */
[----:B------:R-:W-:Y:S01]  /*1280*/  @P0 SHF.R.U32.HI R13, RZ, R3, R6 ;  /* 0x00000003ff0d0219 */ /* 0x000fe20000011606 */
[----:B------:R-:W-:-:S04]  /*1290*/  IMAD R16, R16, R9, RZ ;  /* 0x0000000910107224 */ /* 0x000fc800078e02ff */
[----:B------:R-:W-:Y:S01]  /*12a0*/  IMAD R6, R13, R9, RZ ;  /* 0x000000090d067224 */ /* 0x000fe200078e02ff */
[----:B------:R-:W-:-:S04]  /*12b0*/  ISETP.GE.AND P1, PT, R5, R16, PT ;  /* 0x000000100500720c */ /* 0x000fc80003f26270 */
[----:B------:R-:W-:Y:S01]  /*12c0*/  ISETP.GE.OR P1, PT, R93, R6, P1 ;  /* 0x000000065d00720c */ /* 0x000fe20000f26670 */
[----:B------:R-:W-:-:S05]  /*12d0*/  IMAD.HI.U32 R6, R5, R2, RZ ;  /* 0x0000000205067227 */ /* 0x000fca00078e00ff */
[----:B------:R-:W-:-:S04]  /*12e0*/  SHF.R.U32.HI R6, RZ, R3, R6 ;  /* 0x00000003ff067219 */ /* 0x000fc80000011606 */
[----:B------:R-:W-:-:S03]  /*12f0*/  SEL R6, R5, R6, !P0 ;  /* 0x0000000605067207 */ /* 0x000fc60004000000 */
[----:B------:R-:W-:Y:S01]  /*1300*/  @!P1 IMAD.HI.U32 R12, R93, R2, RZ ;  /* 0x000000025d0c9227 */ /* 0x000fe200078e00ff */
[----:B------:R-:W-:-:S04]  /*1310*/  IADD3 R2, PT, PT, -R6, RZ, RZ ;  /* 0x000000ff06027210 */ /* 0x000fc80007ffe1ff */
[----:B------:R-:W-:Y:S01]  /*1320*/  @!P1 SHF.R.U32.HI R12, RZ, R3, R12 ;  /* 0x00000003ff0c9219 */ /* 0x000fe2000001160c */
[----:B------:R-:W-:-:S03]  /*1330*/  IMAD R2, R9, R2, R5 ;  /* 0x0000000209027224 */ /* 0x000fc600078e0205 */
[----:B------:R-:W-:-:S05]  /*1340*/  @!P1 SEL R3, R93, R12, !P0 ;  /* 0x0000000c5d039207 */ /* 0x000fca0004000000 */
[--C-:B------:R-:W-:Y:S02]  /*1350*/  @!P1 IMAD.IADD R6, R6, 0x1, -R3.reuse ;  /* 0x0000000106069824 */ /* 0x100fe400078e0a03 */
[----:B------:R-:W-:Y:S01]  /*1360*/  @!P1 IMAD R3, R2, R13, R3 ;  /* 0x0000000d02039224 */ /* 0x000fe200078e0203 */
[----:B------:R-:W-:Y:S01]  /*1370*/  IADD3 R2, PT, PT, -R93, RZ, RZ ;  /* 0x000000ff5d027210 */ /* 0x000fe20007ffe1ff */
[----:B------:R-:W-:Y:S02]  /*1380*/  @!P1 IMAD R5, R6, R9, R93 ;  /* 0x0000000906059224 */ /* 0x000fe400078e025d */
[----:B------:R-:W-:Y:S02]  /*1390*/  @!P1 IMAD.MOV.U32 R93, RZ, RZ, R3 ;  /* 0x000000ffff5d9224 */ /* 0x000fe400078e0003 */
[----:B------:R-:W-:Y:S02]  /*13a0*/  IMAD R2, R14, R2, R11 ;  /* 0x000000020e027224 */ /* 0x000fe400078e020b */
[----:B------:R-:W-:-:S02]  /*13b0*/  IMAD R94, R5, R4, R7 ;  /* 0x00000004055e7224 */ /* 0x000fc400078e0207 */
[----:B------:R-:W-:Y:S02]  /*13c0*/  IMAD R93, R93, R14, R2 ;  /* 0x0000000e5d5d7224 */ /* 0x000fe400078e0202 */
.L_x_18:
[----:B------:R-:W-:Y:S05]  /*13d0*/  BRA.U UP3, `(.L_x_19) ;  /* 0x0000000103407547 */ /* 0x000fea000b800000 */
[----:B------:R-:W1:Y:S08]  /*13e0*/  LDC.64 R4, c[0x0][0xb10] ;  /* 0x0002c400ff047b82 */ /* 0x000e700000000a00 */
[----:B------:R-:W2:Y:S08]  /*13f0*/  LDC.64 R2, c[0x0][0xb18] ;  /* 0x0002c600ff027b82 */ /* 0x000eb00000000a00 */
[----:B------:R-:W3:Y:S08]  /*1400*/  LDC R6, c[0x0][0xb20] ;  /* 0x0002c800ff067b82 */ /* 0x000ef00000000800 */
[----:B------:R-:W4:Y:S01]  /*1410*/  LDC R12, c[0x0][0xb0c] ;  /* 0x0002c300ff0c7b82 */ /* 0x000f220000000800 */
[----:B-1----:R-:W-:-:S05]  /*1420*/  IMAD.HI.U32 R4, R93, R4, RZ ;  /* 0x000000045d047227 */ /* 0x002fca00078e00ff */
[----:B------:R-:W-:Y:S01]  /*1430*/  SHF.R.U32.HI R4, RZ, R5, R4 ;  /* 0x00000005ff047219 */ /* 0x000fe20000011604 */
[----:B--2---:R-:W-:Y:S01]  /*1440*/  IMAD.HI.U32 R3, R94, R3, RZ ;  /* 0x000000035e037227 */ /* 0x004fe200078e00ff */
[----:B------:R-:W-:-:S04]  /*1450*/  ISETP.NE.AND P0, PT, R2, 0x1, PT ;  /* 0x000000010200780c */ /* 0x000fc80003f05270 */
[----:B---3--:R-:W-:-:S04]  /*1460*/  SHF.R.U32.HI R3, RZ, R6, R3 ;  /* 0x00000006ff037219 */ /* 0x008fc80000011603 */
[----:B------:R-:W-:Y:S02]  /*1470*/  SEL R3, R94, R3, !P0 ;  /* 0x000000035e037207 */ /* 0x000fe40004000000 */
[----:B----4-:R-:W-:-:S04]  /*1480*/  ISETP.NE.AND P1, PT, R12, 0x1, PT ;  /* 0x000000010c00780c */ /* 0x010fc80003f25270 */
[----:B------:R-:W-:-:S05]  /*1490*/  SEL R6, R93, R4, !P1 ;  /* 0x000000045d067207 */ /* 0x000fca0004800000 */
[----:B------:R-:W-:Y:S02]  /*14a0*/  IMAD.IADD R4, R3, 0x1, -R6 ;  /* 0x0000000103047824 */ /* 0x000fe400078e0a06 */
[----:B------:R-:W-:Y:S02]  /*14b0*/  IMAD.IADD R3, R6, 0x1, -R3 ;  /* 0x0000000106037824 */ /* 0x000fe400078e0a03 */
[----:B------:R-:W-:Y:S02]  /*14c0*/  IMAD R93, R4, R12, R93 ;  /* 0x0000000c045d7224 */ /* 0x000fe400078e025d */
[----:B------:R-:W-:Y:S02]  /*14d0*/  IMAD R94, R3, R2, R94 ;  /* 0x00000002035e7224 */ /* 0x000fe400078e025e */
.L_x_19:
[----:B------:R-:W-:Y:S05]  /*14e0*/  BRA.U !UP1, `(.L_x_20) ;  /* 0x00000001090c7547 */ /* 0x000fea000b800000 */
[----:B------:R-:W-:Y:S01]  /*14f0*/  UCGABAR_WAIT ;  /* 0x0000000000007dc7 */ /* 0x000fe20008000000 */
[----:B------:R-:W-:Y:S01]  /*1500*/  CCTL.IVALL ;  /* 0x00000000ff00798f */ /* 0x000fe20002000000 */
[----:B------:R-:W-:Y:S05]  /*1510*/  BRA `(.L_x_21) ;  /* 0x0000000000047947 */ /* 0x000fea0003800000 */
.L_x_20:
[----:B------:R-:W-:Y:S06]  /*1520*/  BAR.SYNC.DEFER_BLOCKING 0x0 ;  /* 0x0000000000007b1d */ /* 0x000fec0000010000 */
.L_x_21:
[----:B------:R-:W-:Y:S05]  /*1530*/  BRA.U UP2, `(.L_x_22) ;  /* 0x0000001102d87547 */ /* 0x000fea000b800000 */
[----:B------:R-:W1:Y:S01]  /*1540*/  LDCU UR15, c[0x0][0x38c] ;  /* 0x00007180ff0f77ac */ /* 0x000e620008000800 */
[----:B------:R-:W2:Y:S01]  /*1550*/  LDC R9, c[0x0][0x370] ;  /* 0x0000dc00ff097b82 */ /* 0x000ea20000000800 */
[C---:B------:R-:W-:Y:S01]  /*1560*/  IMAD.SHL.U32 R17, R11.reuse, 0x20, RZ ;  /* 0x000000200b117824 */ /* 0x040fe200078e00ff */
[----:B------:R-:W-:Y:S01]  /*1570*/  PLOP3.LUT P1, PT, PT, PT, UP5, 0x80, 0x8 ;  /* 0x000000000008781c */ /* 0x000fe20003f2f058 */
[----:B------:R-:W-:Y:S01]  /*1580*/  UISETP.NE.AND UP1, UPT, UR10, URZ, UPT ;  /* 0x000000ff0a00728c */ /* 0x000fe2000bf25270 */
[----:B------:R-:W-:Y:S01]  /*1590*/  ISETP.NE.AND P4, PT, R10, RZ, P5 ;  /* 0x000000ff0a00720c */ /* 0x000fe20002f85270 */
[----:B------:R-:W-:Y:S01]  /*15a0*/  IMAD.SHL.U32 R16, R11, 0x40, RZ ;  /* 0x000000400b107824 */ /* 0x000fe200078e00ff */
[----:B------:R-:W-:Y:S01]  /*15b0*/  PLOP3.LUT P1, PT, P1, PT, PT, 0x8, 0x80 ;  /* 0x000000000080781c */ /* 0x000fe20000f2e170 */
[----:B------:R-:W-:Y:S01]  /*15c0*/  IMAD.MOV.U32 R15, RZ, RZ, 0x1 ;  /* 0x00000001ff0f7424 */ /* 0x000fe200078e00ff */
[----:B------:R-:W3:Y:S01]  /*15d0*/  LDC R0, c[0x0][0x374] ;  /* 0x0000dd00ff007b82 */ /* 0x000ee20000000800 */
[----:B------:R-:W-:Y:S01]  /*15e0*/  IMAD.MOV.U32 R14, RZ, RZ, RZ ;  /* 0x000000ffff0e7224 */ /* 0x000fe200078e00ff */
[----:B------:R-:W-:Y:S01]  /*15f0*/  CS2R R12, SRZ ;  /* 0x00000000000c7805 */ /* 0x000fe2000001ff00 */
[----:B------:R-:W-:Y:S01]  /*1600*/  IMAD.MOV.U32 R10, RZ, RZ, 0x1 ;  /* 0x00000001ff0a7424 */ /* 0x000fe200078e00ff */
[----:B------:R-:W-:Y:S01]  /*1610*/  LOP3.LUT R17, R17, 0x20, RZ, 0xc0, !PT ;  /* 0x0000002011117812 */ /* 0x000fe200078ec0ff */
[----:B------:R-:W4:Y:S01]  /*1620*/  LDCU.64 UR24, c[0x0][0x348] ;  /* 0x00006900ff1877ac */ /* 0x000f220008000a00 */
[----:B-1----:R-:W-:-:S02]  /*1630*/  UIADD3 UR4, UPT, UPT, UR15, 0x7f, URZ ;  /* 0x0000007f0f047890 */ /* 0x002fc4000fffe0ff */
[----:B------:R-:W-:Y:S02]  /*1640*/  USEL UR7, UR7, 0x2, UP1 ;  /* 0x0000000207077887 */ /* 0x000fe40008800000 */
[----:B------:R-:W-:Y:S01]  /*1650*/  USHF.R.S32.HI UR22, URZ, 0x1f, UR4 ;  /* 0x0000001fff167899 */ /* 0x000fe20008011404 */
[----:B------:R-:W-:-:S03]  /*1660*/  UMOV UR13, URZ ;  /* 0x000000ff000d7c82 */ /* 0x000fc60008000000 */
[----:B------:R-:W-:Y:S02]  /*1670*/  ULEA.HI UR22, UR22, UR4, URZ, 0x7 ;  /* 0x0000000416167291 */ /* 0x000fe4000f8f38ff */
[----:B------:R-:W-:Y:S02]  /*1680*/  UIADD3 UR4, UPT, UPT, UR15, -0x1, URZ ;  /* 0xffffffff0f047890 */ /* 0x000fe4000fffe0ff */
[----:B------:R-:W-:Y:S02]  /*1690*/  USHF.R.S32.HI UR22, URZ, 0x7, UR22 ;  /* 0x00000007ff167899 */ /* 0x000fe40008011416 */
[----:B------:R-:W-:Y:S02]  /*16a0*/  UISETP.GE.U32.AND UP2, UPT, UR4, -0xff, UPT ;  /* 0xffffff010400788c */ /* 0x000fe4000bf46070 */
[----:B------:R-:W-:Y:S02]  /*16b0*/  UISETP.LT.U32.AND UP0, UPT, UR22, 0x5, UPT ;  /* 0x000000051600788c */ /* 0x000fe4000bf01070 */
[----:B------:R-:W-:-:S02]  /*16c0*/  UIADD3 UR15, UPT, UPT, UR15, 0xfe, URZ ;  /* 0x000000fe0f0f7890 */ /* 0x000fc4000fffe0ff */
[----:B------:R-:W-:-:S04]  /*16d0*/  USEL UR21, UR22, 0x5, UP0 ;  /* 0x0000000516157887 */ /* 0x000fc80008000000 */
[----:B------:R-:W-:Y:S02]  /*16e0*/  UIADD3 UR6, UPT, UPT, UR21, -0x1, URZ ;  /* 0xffffffff15067890 */ /* 0x000fe4000fffe0ff */
[----:B------:R-:W-:Y:S02]  /*16f0*/  @UP2 UIADD3 UR6, UPT, UPT, UR21, URZ, URZ ;  /* 0x000000ff15062290 */ /* 0x000fe4000fffe0ff */
[----:B------:R-:W-:Y:S02]  /*1700*/  UIADD3 UR14, UPT, UPT, UR22, -UR21, URZ ;  /* 0x80000015160e7290 */ /* 0x000fe4000fffe0ff */
[----:B------:R-:W-:Y:S02]  /*1710*/  UIADD3 UR5, UPT, UPT, UR6, 0x1, URZ ;  /* 0x0000000106057890 */ /* 0x000fe4000fffe0ff */
[----:B--2-4-:R-:W-:-:S12]  /*1720*/  UIADD3 UR6, UPT, UPT, -UR6, URZ, URZ ;  /* 0x000000ff06067290 */ /* 0x014fd8000fffe1ff */
.L_x_42:
[----:B------:R-:W-:Y:S01]  /*1730*/  UISETP.NE.AND UP0, UPT, UR37, URZ, UPT ;  /* 0x000000ff2500728c */ /* 0x000fe2000bf05270 */
[----:B------:R-:W1:Y:S08]  /*1740*/  S2UR UR37, SR_CgaCtaId ;  /* 0x00000000002579c3 */ /* 0x000e700000008800 */
[----:B------:R-:W-:Y:S05]  /*1750*/  BRA.U UP0, `(.L_x_23) ;  /* 0x0000000100347547 */ /* 0x000fea000b800000 */
[----:B------:R-:W2:Y:S01]  /*1760*/  S2R R2, SR_CgaCtaId ;  /* 0x0000000000027919 */ /* 0x000ea20000008800 */
[----:B------:R-:W-:-:S04]  /*1770*/  MOV R3, 0x400 ;  /* 0x0000040000037802 */ /* 0x000fc80000000f00 */
[----:B--2---:R-:W-:Y:S02]  /*1780*/  LEA R3, R2, R3, 0x18 ;  /* 0x0000000302037211 */ /* 0x004fe400078ec0ff */
[----:B------:R-:W-:-:S03]  /*1790*/  SHF.L.U32 R2, R10, 0x1f, RZ ;  /* 0x0000001f0a027819 */ /* 0x000fc600000006ff */
[----:B------:R-:W-:-:S04]  /*17a0*/  IMAD R3, R12, 0x8, R3 ;  /* 0x000000080c037824 */ /* 0x000fc800078e0203 */
[----:B------:R-:W2:Y:S02]  /*17b0*/  SYNCS.PHASECHK.TRANS64.TRYWAIT P0, [R3+URZ+0xe0], R2 ;  /* 0x0000e002030075a7 */ /* 0x000ea400080011ff */
[----:B--2---:R-:W-:Y:S05]  /*17c0*/  @!P0 BRA `(.L_x_24) ;  /* 0x0000005000588947 */ /* 0x004fea0003800000 */
.L_x_114:
[----:B------:R-:W-:Y:S01]  /*17d0*/  VIADD R12, R12, 0x1 ;  /* 0x000000010c0c7836 */ /* 0x000fe20000000000 */
[----:B------:R2:W-:Y:S04]  /*17e0*/  SYNCS.ARRIVE.TRANS64.A1T0 RZ, [R3+URZ+0xd0], RZ ;  /* 0x0000d0ff03ff79a7 */ /* 0x0005e800081000ff */
[----:B------:R-:W-:-:S04]  /*17f0*/  ISETP.NE.AND P0, PT, R12, 0x2, PT ;  /* 0x000000020c00780c */ /* 0x000fc80003f05270 */
[----:B------:R-:W-:Y:S02]  /*1800*/  SEL R12, R12, RZ, P0 ;  /* 0x000000ff0c0c7207 */ /* 0x000fe40000000000 */
[----:B--2---:R-:W-:-:S04]  /*1810*/  SEL R3, RZ, 0x1, P0 ;  /* 0x00000001ff037807 */ /* 0x004fc80000000000 */
[----:B------:R-:W-:-:S07]  /*1820*/  LOP3.LUT R10, R10, R3, RZ, 0x3c, !PT ;  /* 0x000000030a0a7212 */ /* 0x000fce00078e3cff */
.L_x_23:
[----:B------:R-:W-:Y:S01]  /*1830*/  UMOV UR4, 0x400 ;  /* 0x0000040000047882 */ /* 0x000fe20000000000 */
[----:B------:R-:W-:Y:S01]  /*1840*/  LEA.HI R3, R93, R93, RZ, 0x1 ;  /* 0x0000005d5d037211 */ /* 0x000fe200078f08ff */
[----:B-1----:R-:W-:Y:S01]  /*1850*/  ULEA UR4, UR37, UR4, 0x18 ;  /* 0x0000000425047291 */ /* 0x002fe2000f8ec0ff */
[----:B------:R-:W-:Y:S01]  /*1860*/  SHF.L.U32 R2, R15, 0x1f, RZ ;  /* 0x0000001f0f027819 */ /* 0x000fe200000006ff */
[----:B------:R-:W-:Y:S01]  /*1870*/  UISETP.GE.U32.AND UP0, UPT, UR15, 0xff, UPT ;  /* 0x000000ff0f00788c */ /* 0x000fe2000bf06070 */
[----:B------:R-:W-:Y:S01]  /*1880*/  R2UR UR35, R16 ;  /* 0x00000000102372ca */ /* 0x000fe200000e0000 */
[----:B------:R-:W-:Y:S01]  /*1890*/  ULEA UR8, UR13, UR4, 0x3 ;  /* 0x000000040d087291 */ /* 0x000fe2000f8e18ff */
[----:B------:R-:W-:Y:S01]  /*18a0*/  IMAD.SHL.U32 R3, R3, 0x40, RZ ;  /* 0x0000004003037824 */ /* 0x000fe200078e00ff */
[----:B------:R-:W-:Y:S01]  /*18b0*/  R2UR UR11, R17 ;  /* 0x00000000110b72ca */ /* 0x000fe200000e0000 */
[----:B------:R-:W-:-:S03]  /*18c0*/  UMOV UR23, URZ ;  /* 0x000000ff00177c82 */ /* 0x000fc60008000000 */
[----:B------:R-:W-:-:S03]  /*18d0*/  LOP3.LUT R3, R3, 0xffffff80, RZ, 0xc0, !PT ;  /* 0xffffff8003037812 */ /* 0x000fc600078ec0ff */
[----:B------:R1:W2:Y:S01]  /*18e0*/  SYNCS.PHASECHK.TRANS64.TRYWAIT P0, [UR8+0x28], R2 ;  /* 0x00002802ff0075a7 */ /* 0x0002a20008001108 */
[----:B------:R-:W-:Y:S02]  /*18f0*/  R2UR UR9, R3 ;  /* 0x00000000030972ca */ /* 0x000fe400000e0000 */
[----:B------:R-:W-:-:S11]  /*1900*/  R2UR UR8, R94 ;  /* 0x000000005e0872ca */ /* 0x000fd600000e0000 */
[----:B------:R-:W-:Y:S02]  /*1910*/  ULOP3.LUT UR35, UR9, 0x40, UR35, 0xf8, !UPT ;  /* 0x0000004009237892 */ /* 0x000fe4000f8ef823 */
[----:B------:R-:W-:Y:S01]  /*1920*/  ULEA UR11, UR8, UR11, 0x6 ;  /* 0x0000000b080b7291 */ /* 0x000fe2000f8e30ff */
[----:B------:R-:W-:Y:S11]  /*1930*/  BRA.U !UP0, `(.L_x_25) ;  /* 0x0000000108c07547 */ /* 0x000ff6000b800000 */
[----:B------:R-:W-:Y:S01]  /*1940*/  UMOV UR16, UR6 ;  /* 0x0000000600107c82 */ /* 0x000fe20008000000 */
[----:B------:R-:W-:Y:S01]  /*1950*/  UMOV UR17, UR13 ;  /* 0x0000000d00117c82 */ /* 0x000fe20008000000 */
[----:B------:R-:W-:-:S05]  /*1960*/  UMOV UR34, URZ ;  /* 0x000000ff00227c82 */ /* 0x000fca0008000000 */
.L_x_31:
[----:B------:R-:W-:Y:S01]  /*1970*/  ULEA UR33, UR17, UR4, 0x3 ;  /* 0x0000000411217291 */ /* 0x000fe2000f8e18ff */
[----:B------:R-:W-:Y:S01]  /*1980*/  @P5 MOV R3, 0x6000 ;  /* 0x0000600000035802 */ /* 0x000fe20000000f00 */
[----:B-12-4-:R-:W-:Y:S10]  /*1990*/  @P0 BRA `(.L_x_26) ;  /* 0x00000000000c0947 */ /* 0x016ff40003800000 */
[----:B------:R-:W-:-:S04]  /*19a0*/  SHF.L.U32 R5, R15, 0x1f, RZ ;  /* 0x0000001f0f057819 */ /* 0x000fc800000006ff */
[----:B------:R-:W2:Y:S02]  /*19b0*/  SYNCS.PHASECHK.TRANS64.TRYWAIT P0, [UR33+0x28], R5 ;  /* 0x00002805ff0075a7 */ /* 0x000ea40008001121 */
[----:B--2---:R-:W-:Y:S05]  /*19c0*/  @!P0 BRA `(.L_x_27) ;  /* 0x0000004c00ec8947 */ /* 0x004fea0003800000 */
.L_x_26:
[----:B------:R2:W-:Y:S01]  /*19d0*/  @P5 SYNCS.ARRIVE.TRANS64 RZ, [UR33], R3 ;  /* 0x00000003ffff59a7 */ /* 0x0005e20008000021 */
[----:B------:R-:W-:Y:S02]  /*19e0*/  ULOP3.LUT UR8, UR7, 0x2, URZ, 0xfc, !UPT ;  /* 0x0000000207087892 */ /* 0x000fe4000f8efcff */
[----:B------:R-:W-:Y:S02]  /*19f0*/  UIADD3 UR16, UPT, UPT, UR16, 0x1, URZ ;  /* 0x0000000110107890 */ /* 0x000fe4000fffe0ff */
[----:B------:R-:W-:Y:S02]  /*1a00*/  UISETP.NE.AND UP0, UPT, UR8, 0x2, UPT ;  /* 0x000000020800788c */ /* 0x000fe4000bf05270 */
[----:B------:R-:W-:-:S07]  /*1a10*/  UISETP.NE.AND UP2, UPT, UR16, 0x1, UPT ;  /* 0x000000011000788c */ /* 0x000fce000bf45270 */
[----:B------:R-:W-:Y:S05]  /*1a20*/  BRA.U UP0, `(.L_x_28) ;  /* 0x0000000100047547 */ /* 0x000fea000b800000 */
[----:B------:R-:W-:Y:S05]  /*1a30*/  BPT.TRAP 0x1 ;  /* 0x000000040000795c */ /* 0x000fea0000300000 */
.L_x_28:
[----:B------:R-:W-:Y:S04]  /*1a40*/  BSSY.RECONVERGENT B0, `(.L_x_29) ;  /* 0x0000003000007945 */ /* 0x000fe80003800200 */
[----:B------:R-:W-:Y:S05]  /*1a50*/  @!P4 BRA `(.L_x_30) ;  /* 0x000000000004c947 */ /* 0x000fea0003800000 */
[----:B------:R-:W-:Y:S05]  /*1a60*/  BPT.TRAP 0x1 ;  /* 0x000000040000795c */ /* 0x000fea0000300000 */
.L_x_30:
[----:B------:R-:W-:Y:S05]  /*1a70*/  BSYNC.RECONVERGENT B0 ;  /* 0x0000000000007941 */ /* 0x000fea0003800200 */
.L_x_29:
[----:B------:R-:W-:Y:S02]  /*1a80*/  UIADD3 UR13, UPT, UPT, UR17, 0x1, URZ ;  /* 0x00000001110d7890 */ /* 0x000fe4000fffe0ff */
[----:B------:R-:W-:Y:S02]  /*1a90*/  ULEA UR32, UR17, UR4, 0xd ;  /* 0x0000000411207291 */ /* 0x000fe4000f8e68ff */
[----:B------:R-:W-:Y:S02]  /*1aa0*/  UISETP.NE.AND UP0, UPT, UR13, 0x5, UPT ;  /* 0x000000050d00788c */ /* 0x000fe4000bf05270 */
[----:B------:R-:W-:Y:S02]  /*1ab0*/  UIADD3 UR28, UP1, UPT, UR24, 0x80, URZ ;  /* 0x00000080181c7890 */ /* 0x000fe4000ff3e0ff */
[----:B------:R-:W-:Y:S02]  /*1ac0*/  USEL UR9, URZ, 0x1, UP0 ;  /* 0x00000001ff097887 */ /* 0x000fe40008000000 */
[----:B------:R-:W-:-:S02]  /*1ad0*/  USEL UR13, UR13, URZ, UP0 ;  /* 0x000000ff0d0d7287 */ /* 0x000fc40008000000 */
[----:B------:R-:W-:Y:S02]  /*1ae0*/  UIADD3 UR26, UP0, UPT, UR24, 0x180, URZ ;  /* 0x00000180181a7890 */ /* 0x000fe4000ff1e0ff */
[----:B------:R-:W-:Y:S01]  /*1af0*/  ULEA UR8, UR13, UR4, 0x3 ;  /* 0x000000040d087291 */ /* 0x000fe2000f8e18ff */
[----:B------:R-:W-:Y:S01]  /*1b00*/  LOP3.LUT R15, R15, UR9, RZ, 0x3c, !PT ;  /* 0x000000090f0f7c12 */ /* 0x000fe2000f8e3cff */
[----:B------:R-:W-:Y:S02]  /*1b10*/  ULOP3.LUT UR33, UR33, 0xfefffff8, URZ, 0xc0, !UPT ;  /* 0xfefffff821217892 */ /* 0x000fe4000f8ec0ff */
[----:B------:R-:W-:Y:S01]  /*1b20*/  UIADD3.X UR29, UPT, UPT, URZ, UR25, URZ, UP1, !UPT ;  /* 0x00000019ff1d7290 */ /* 0x000fe20008ffe4ff */
[----:B-1----:R-:W-:Y:S01]  /*1b30*/  SHF.L.U32 R2, R15, 0x1f, RZ ;  /* 0x0000001f0f027819 */ /* 0x002fe200000006ff */
[----:B------:R-:W-:Y:S02]  /*1b40*/  UIADD3 UR32, UPT, UPT, UR32, 0x2400, URZ ;  /* 0x0000240020207890 */ /* 0x000fe4000fffe0ff */
[----:B------:R-:W-:Y:S01]  /*1b50*/  UIADD3.X UR27, UPT, UPT, URZ, UR25, URZ, UP0, !UPT ;  /* 0x00000019ff1b7290 */ /* 0x000fe200087fe4ff */
[----:B------:R4:W1:Y:S01]  /*1b60*/  SYNCS.PHASECHK.TRANS64.TRYWAIT P0, [UR8+0x28], R2 ;  /* 0x00002802ff0075a7 */ /* 0x0008620008001108 */
[----:B------:R-:W-:Y:S01]  /*1b70*/  ULEA UR8, UR17, UR4, 0xc ;  /* 0x0000000411087291 */ /* 0x000fe2000f8e60ff */
[----:B------:R-:W-:Y:S01]  /*1b80*/  UMOV UR18, 0x0 ;  /* 0x0000000000127882 */ /* 0x000fe20000000000 */
[----:B------:R-:W-:-:S02]  /*1b90*/  UMOV UR19, 0x10000000 ;  /* 0x1000000000137882 */ /* 0x000fc40000000000 */
[----:B------:R-:W-:Y:S01]  /*1ba0*/  UIADD3 UR8, UPT, UPT, UR8, 0xc400, URZ ;  /* 0x0000c40008087890 */ /* 0x000fe2000fffe0ff */
[----:B------:R2:W-:Y:S01]  /*1bb0*/  UTMALDG.3D.2CTA [UR32], [UR28], desc[UR18] ;  /* 0x000012201c0075b4 */ /* 0x0005e20008211000 */
[----:B------:R-:W-:Y:S01]  /*1bc0*/  UMOV UR10, UR34 ;  /* 0x00000022000a7c82 */ /* 0x000fe20008000000 */
[----:B------:R-:W-:Y:S01]  /*1bd0*/  UMOV UR12, UR36 ;  /* 0x00000024000c7c82 */ /* 0x000fe20008000000 */
[----:B------:R-:W-:Y:S01]  /*1be0*/  UMOV UR9, UR33 ;  /* 0x0000002100097c82 */ /* 0x000fe20008000000 */
[----:B------:R-:W-:Y:S01]  /*1bf0*/  UMOV UR23, UR5 ;  /* 0x0000000500177c82 */ /* 0x000fe20008000000 */
[----:B------:R-:W-:-:S03]  /*1c00*/  UMOV UR17, UR13 ;  /* 0x0000000d00117c82 */ /* 0x000fc60008000000 */
[----:B------:R4:W-:Y:S01]  /*1c10*/  UTMALDG.3D.2CTA [UR8], [UR26], desc[UR18] ;  /* 0x000012081a0075b4 */ /* 0x0009e20008211000 */
[----:B--2---:R-:W-:Y:S01]  /*1c20*/  UIADD3 UR34, UPT, UPT, UR34, 0x80, URZ ;  /* 0x0000008022227890 */ /* 0x004fe2000fffe0ff */
[----:B------:R-:W-:Y:S11]  /*1c30*/  BRA.U UP2, `(.L_x_31) ;  /* 0xfffffffd024c7547 */ /* 0x000ff6000b83ffff */
.L_x_25:
[----:B----4-:R-:W-:Y:S01]  /*1c40*/  ULEA UR8, UR13, UR4, 0x3 ;  /* 0x000000040d087291 */ /* 0x010fe2000f8e18ff */
[----:B-1----:R-:W-:Y:S01]  /*1c50*/  SHF.L.U32 R2, R15, 0x1f, RZ ;  /* 0x0000001f0f027819 */ /* 0x002fe200000006ff */
[----:B------:R-:W-:Y:S01]  /*1c60*/  @!P1 SYNCS.ARRIVE.TRANS64.A1T0 RZ, [UR4+0x68], RZ ;  /* 0x000068ffffff99a7 */ /* 0x000fe20008100004 */
[----:B------:R-:W-:-:S06]  /*1c70*/  UISETP.GT.AND UP0, UPT, UR22, UR21, UPT ;  /* 0x000000151600728c */ /* 0x000fcc000bf04270 */
[----:B--2---:R1:W2:Y:S03]  /*1c80*/  SYNCS.PHASECHK.TRANS64.TRYWAIT P0, [UR8+0x28], R2 ;  /* 0x00002802ff0075a7 */ /* 0x0042a60008001108 */
[----:B------:R-:W-:Y:S05]  /*1c90*/  BRA.U !UP0, `(.L_x_32) ;  /* 0x0000000108c07547 */ /* 0x000fea000b800000 */
[----:B------:R-:W-:Y:S01]  /*1ca0*/  UIADD3 UR26, UPT, UPT, UR14, UR23, URZ ;  /* 0x000000170e1a7290 */ /* 0x000fe2000fffe0ff */
[----:B------:R-:W-:-:S11]  /*1cb0*/  UMOV UR27, UR13 ;  /* 0x0000000d001b7c82 */ /* 0x000fd60008000000 */
.L_x_38:
[----:B------:R-:W-:Y:S01]  /*1cc0*/  ULEA UR17, UR27, UR4, 0x3 ;  /* 0x000000041b117291 */ /* 0x000fe2000f8e18ff */
[----:B--2---:R-:W-:Y:S01]  /*1cd0*/  @P5 MOV R3, 0x6000 ;  /* 0x0000600000035802 */ /* 0x004fe20000000f00 */
[----:B-12---:R-:W-:Y:S10]  /*1ce0*/  @P0 BRA `(.L_x_33) ;  /* 0x00000000000c0947 */ /* 0x006ff40003800000 */
[----:B------:R-:W-:-:S04]  /*1cf0*/  SHF.L.U32 R5, R15, 0x1f, RZ ;  /* 0x0000001f0f057819 */ /* 0x000fc800000006ff */
[----:B------:R-:W2:Y:S02]  /*1d00*/  SYNCS.PHASECHK.TRANS64.TRYWAIT P0, [UR17+0x28], R5 ;  /* 0x00002805ff0075a7 */ /* 0x000ea40008001111 */
[----:B--2---:R-:W-:Y:S05]  /*1d10*/  @!P0 BRA `(.L_x_34) ;  /* 0x0000004c00308947 */ /* 0x004fea0003800000 */
.L_x_33:
[----:B------:R2:W-:Y:S01]  /*1d20*/  @P5 SYNCS.ARRIVE.TRANS64 RZ, [UR17], R3 ;  /* 0x00000003ffff59a7 */ /* 0x0005e20008000011 */
[----:B------:R-:W-:-:S04]  /*1d30*/  ULOP3.LUT UR8, UR7, 0x2, URZ, 0xfc, !UPT ;  /* 0x0000000207087892 */ /* 0x000fc8000f8efcff */
[----:B------:R-:W-:-:S09]  /*1d40*/  UISETP.NE.AND UP0, UPT, UR8, 0x2, UPT ;  /* 0x000000020800788c */ /* 0x000fd2000bf05270 */
[----:B------:R-:W-:Y:S05]  /*1d50*/  BRA.U UP0, `(.L_x_35) ;  /* 0x0000000100047547 */ /* 0x000fea000b800000 */
[----:B------:R-:W-:Y:S05]  /*1d60*/  BPT.TRAP 0x1 ;  /* 0x000000040000795c */ /* 0x000fea0000300000 */
.L_x_35:
[----:B------:R-:W-:Y:S04]  /*1d70*/  BSSY.RECONVERGENT B0, `(.L_x_36) ;  /* 0x0000003000007945 */ /* 0x000fe80003800200 */
[----:B------:R-:W-:Y:S05]  /*1d80*/  @!P4 BRA `(.L_x_37) ;  /* 0x000000000004c947 */ /* 0x000fea0003800000 */
[----:B------:R-:W-:Y:S05]  /*1d90*/  BPT.TRAP 0x1 ;  /* 0x000000040000795c */ /* 0x000fea0000300000 */
.L_x_37:
[----:B------:R-:W-:Y:S05]  /*1da0*/  BSYNC.RECONVERGENT B0 ;  /* 0x0000000000007941 */ /* 0x000fea0003800200 */
.L_x_36:
        /* <DEDUP_REMOVED lines=9> */
[----:B------:R-:W-:Y:S02]  /*1e40*/  USHF.L.U32 UR18, UR23, 0x7, URZ ;  /* 0x0000000717127899 */ /* 0x000fe400080006ff */
[----:B------:R-:W-:Y:S01]  /*1e50*/  ULOP3.LUT UR17, UR17, 0xfefffff8, URZ, 0xc0, !UPT ;  /* 0xfefffff811117892 */ /* 0x000fe2000f8ec0ff */
[----:B-1----:R-:W-:Y:S01]  /*1e60*/  SHF.L.U32 R2, R15, 0x1f, RZ ;  /* 0x0000001f0f027819 */ /* 0x002fe200000006ff */
[----:B------:R-:W-:Y:S02]  /*1e70*/  UIADD3 UR16, UPT, UPT, UR16, 0x2400, URZ ;  /* 0x0000240010107890 */ /* 0x000fe4000fffe0ff */
[----:B------:R-:W-:Y:S01]  /*1e80*/  UIADD3.X UR33, UPT, UPT, URZ, UR25, URZ, UP1, !UPT ;  /* 0x00000019ff217290 */ /* 0x000fe20008ffe4ff */
[----:B------:R4:W1:Y:S01]  /*1e90*/  SYNCS.PHASECHK.TRANS64.TRYWAIT P0, [UR8+0x28], R2 ;  /* 0x00002802ff0075a7 */ /* 0x0008620008001108 */
[----:B------:R-:W-:-:S02]  /*1ea0*/  ULEA UR8, UR27, UR4, 0xc ;  /* 0x000000041b087291 */ /* 0x000fc4000f8e60ff */
[----:B------:R-:W-:Y:S02]  /*1eb0*/  UIADD3.X UR31, UPT, UPT, URZ, UR25, URZ, UP0, !UPT ;  /* 0x00000019ff1f7290 */ /* 0x000fe400087fe4ff */
[----:B------:R-:W-:Y:S01]  /*1ec0*/  UIADD3 UR8, UPT, UPT, UR8, 0xc400, URZ ;  /* 0x0000c40008087890 */ /* 0x000fe2000fffe0ff */
[----:B------:R-:W-:Y:S01]  /*1ed0*/  UMOV UR28, 0x0 ;  /* 0x00000000001c7882 */ /* 0x000fe20000000000 */
[----:B------:R-:W-:Y:S01]  /*1ee0*/  UMOV UR29, 0x10000000 ;  /* 0x10000000001d7882 */ /* 0x000fe20000000000 */
[----:B------:R-:W-:Y:S01]  /*1ef0*/  UMOV UR19, UR35 ;  /* 0x0000002300137c82 */ /* 0x000fe20008000000 */
[----:B------:R-:W-:Y:S01]  /*1f00*/  UMOV UR20, UR36 ;  /* 0x0000002400147c82 */ /* 0x000fe20008000000 */
[----:B------:R-:W-:Y:S01]  /*1f10*/  UMOV UR12, UR36 ;  /* 0x00000024000c7c82 */ /* 0x000fe20008000000 */
[----:B------:R-:W-:Y:S01]  /*1f20*/  UMOV UR9, UR17 ;  /* 0x0000001100097c82 */ /* 0x000fe20008000000 */
[----:B------:R-:W-:Y:S01]  /*1f30*/  UMOV UR10, UR18 ;  /* 0x00000012000a7c82 */ /* 0x000fe20008000000 */
[----:B------:R4:W-:Y:S01]  /*1f40*/  UTMALDG.3D.2CTA [UR16], [UR32], desc[UR28] ;  /* 0x00001c10200075b4 */ /* 0x0009e20008211000 */
[----:B------:R-:W-:Y:S01]  /*1f50*/  UIADD3 UR23, UPT, UPT, UR23, 0x1, URZ ;  /* 0x0000000117177890 */ /* 0x000fe2000fffe0ff */
[----:B------:R-:W-:-:S03]  /*1f60*/  UMOV UR27, UR13 ;  /* 0x0000000d001b7c82 */ /* 0x000fc60008000000 */
[----:B------:R-:W-:Y:S01]  /*1f70*/  UISETP.NE.AND UP0, UPT, UR23, UR26, UPT ;  /* 0x0000001a1700728c */ /* 0x000fe2000bf05270 */
[----:B------:R4:W-:Y:S08]  /*1f80*/  UTMALDG.3D.2CTA [UR8], [UR30], desc[UR28] ;  /* 0x00001c081e0075b4 */ /* 0x0009f00008211000 */
[----:B----4-:R-:W-:Y:S05]  /*1f90*/  BRA.U UP0, `(.L_x_38) ;  /* 0xfffffffd00487547 */ /* 0x010fea000b83ffff */
.L_x_32:
[C---:B-1----:R-:W-:Y:S01]  /*1fa0*/  LEA R2, R14.reuse, UR4, 0x3 ;  /* 0x000000040e027c11 */ /* 0x042fe2000f8e18ff */
[----:B------:R-:W-:Y:S01]  /*1fb0*/  NOP ;  /* 0x0000000000007918 */ /* 0x000fe20000000000 */
[----:B--2---:R-:W-:Y:S02]  /*1fc0*/  SHF.L.U32 R3, R13, 0x1f, RZ ;  /* 0x0000001f0d037819 */ /* 0x004fe400000006ff */
[----:B------:R-:W-:Y:S02]  /*1fd0*/  LEA R4, R14, UR4, 0x4 ;  /* 0x000000040e047c11 */ /* 0x000fe4000f8e20ff */
[----:B------:R-:W1:Y:S02]  /*1fe0*/  SYNCS.PHASECHK.TRANS64.TRYWAIT P0, [R2+URZ+0x70], R3 ;  /* 0x00007003020075a7 */ /* 0x000e6400080011ff */
[----:B-1----:R-:W-:Y:S05]  /*1ff0*/  @!P0 BRA `(.L_x_39) ;  /* 0x0000004800908947 */ /* 0x002fea0003800000 */
.L_x_117:
[----:B------:R-:W2:Y:S01]  /*2000*/  LDS.128 R4, [R4+0x100] ;  /* 0x0001000004047984 */ /* 0x000ea20000000c00 */
[----:B------:R-:W-:Y:S01]  /*2010*/  ISETP.GE.AND P0, PT, R40, 0x1, PT ;  /* 0x000000012800780c */ /* 0x000fe20003f06270 */
[----:B-1----:R-:W-:Y:S01]  /*2020*/  VIADD R2, R2, 0x80 ;  /* 0x0000008002027836 */ /* 0x002fe20000000000 */
[----:B------:R-:W-:Y:S01]  /*2030*/  @!PT LDS RZ, [RZ] ;  /* 0x00000000fffff984 */ /* 0x000fe20000000800 */
[----:B------:R-:W-:Y:S01]  /*2040*/  @!PT LDS RZ, [RZ] ;  /* 0x00000000fffff984 */ /* 0x000fe20000000800 */
[----:B------:R-:W-:Y:S01]  /*2050*/  @!PT LDS RZ, [RZ] ;  /* 0x00000000fffff984 */ /* 0x000fe20000000800 */
[----:B------:R-:W-:Y:S01]  /*2060*/  @!PT LDS RZ, [RZ] ;  /* 0x00000000fffff984 */ /* 0x000fe20000000800 */
[----:B------:R1:W-:Y:S06]  /*2070*/  MEMBAR.ALL.CTA ;  /* 0x0000000000007992 */ /* 0x0003ec0000008000 */
[----:B-1----:R-:W1:Y:S01]  /*2080*/  FENCE.VIEW.ASYNC.S ;  /* 0x00000000000073c6 */ /* 0x002e620000000000 */
[----:B------:R-:W-:-:S04]  /*2090*/  PRMT R2, RZ, 0x654, R2 ;  /* 0x00000654ff027816 */ /* 0x000fc80000000002 */
[----:B-1----:R1:W-:Y:S01]  /*20a0*/  SYNCS.ARRIVE.TRANS64.RED.A1T0 RZ, [R2+URZ], RZ ;  /* 0x000000ff02ff79a7 */ /* 0x0023e200081004ff */
[----:B--2---:R-:W-:-:S13]  /*20b0*/  LOP3.LUT P2, RZ, R6, 0x1, RZ, 0xc0, !PT ;  /* 0x0000000106ff7812 */ /* 0x004fda000784c0ff */
[----:B------:R-:W-:Y:S01]  /*20c0*/  @P2 SHF.R.U32.HI R3, RZ, 0x10, R5 ;  /* 0x00000010ff032819 */ /* 0x000fe20000011605 */
[----:B------:R-:W-:Y:S01]  /*20d0*/  VOTEU.ANY UP0, P2 ;  /* 0x0000000000ff7886 */ /* 0x000fe20001000100 */
[----:B------:R-:W-:Y:S02]  /*20e0*/  @P2 MOV R11, R4 ;  /* 0x00000004000b2202 */ /* 0x000fe40000000f00 */
[----:B------:R-:W-:Y:S02]  /*20f0*/  @P2 R2UR.BROADCAST UR8, R3 ;  /* 0x00000000030822ca */ /* 0x000fe400008e0000 */
[----:B------:R-:W-:-:S11]  /*2100*/  @P2 LOP3.LUT R8, R5, 0xffff, RZ, 0xc0, !PT ;  /* 0x0000ffff05082812 */ /* 0x000fd600078ec0ff */
[----:B------:R-:W-:Y:S01]  /*2110*/  @UP0 UMOV UR36, UR8 ;  /* 0x0000000800240c82 */ /* 0x000fe20008000000 */
[----:B-1----:R-:W-:Y:S05]  /*2120*/  @!P0 BRA `(.L_x_40) ;  /* 0x0000000000b88947 */ /* 0x002fea0003800000 */
[----:B------:R-:W3:Y:S01]  /*2130*/  LDC.64 R4, c[0x0][0xb18] ;  /* 0x0002c600ff047b82 */ /* 0x000ee20000000a00 */
[----:B------:R-:W-:-:S07]  /*2140*/  ISETP.NE.AND P3, PT, R40, 0x1, PT ;  /* 0x000000012800780c */ /* 0x000fce0003f65270 */
[----:B------:R-:W1:Y:S08]  /*2150*/  LDC.64 R6, c[0x0][0xb10] ;  /* 0x0002c400ff067b82 */ /* 0x000e700000000a00 */
[----:B------:R-:W2:Y:S08]  /*2160*/  LDC R18, c[0x0][0xb20] ;  /* 0x0002c800ff127b82 */ /* 0x000eb00000000800 */
[----:B------:R-:W4:Y:S01]  /*2170*/  LDC R20, c[0x0][0xb0c] ;  /* 0x0002c300ff147b82 */ /* 0x000f220000000800 */
[----:B---3--:R-:W-:Y:S01]  /*2180*/  IMAD.HI.U32 R19, R0, R5, RZ ;  /* 0x0000000500137227 */ /* 0x008fe200078e00ff */
[----:B------:R-:W-:-:S03]  /*2190*/  ISETP.NE.AND P0, PT, R4, 0x1, PT ;  /* 0x000000010400780c */ /* 0x000fc60003f05270 */
[----:B------:R-:W-:-:S03]  /*21a0*/  IMAD.HI.U32 R5, R8, R5, RZ ;  /* 0x0000000508057227 */ /* 0x000fc600078e00ff */
[----:B------:R-:W3:Y:S01]  /*21b0*/  LDC.64 R2, c[0x0][0xb28] ;  /* 0x0002ca00ff027b82 */ /* 0x000ee20000000a00 */
[----:B-1----:R-:W-:-:S04]  /*21c0*/  IMAD.HI.U32 R22, R9, R6, RZ ;  /* 0x0000000609167227 */ /* 0x002fc800078e00ff */
[----:B------:R-:W-:Y:S01]  /*21d0*/  IMAD.HI.U32 R24, R11, R6, RZ ;  /* 0x000000060b187227 */ /* 0x000fe200078e00ff */
[----:B------:R-:W-:Y:S02]  /*21e0*/  SHF.R.U32.HI R22, RZ, R7, R22 ;  /* 0x00000007ff167219 */ /* 0x000fe40000011616 */
[-C--:B--2---:R-:W-:Y:S02]  /*21f0*/  SHF.R.U32.HI R19, RZ, R18.reuse, R19 ;  /* 0x00000012ff137219 */ /* 0x084fe40000011613 */
[----:B------:R-:W-:Y:S02]  /*2200*/  SHF.R.U32.HI R5, RZ, R18, R5 ;  /* 0x00000012ff057219 */ /* 0x000fe40000011605 */
[----:B------:R-:W-:Y:S02]  /*2210*/  SEL R19, R0, R19, !P0 ;  /* 0x0000001300137207 */ /* 0x000fe40004000000 */
[----:B------:R-:W-:Y:S02]  /*2220*/  SHF.R.U32.HI R24, RZ, R7, R24 ;  /* 0x00000007ff187219 */ /* 0x000fe40000011618 */
[----:B----4-:R-:W-:-:S02]  /*2230*/  ISETP.NE.AND P1, PT, R20, 0x1, PT ;  /* 0x000000011400780c */ /* 0x010fc40003f25270 */
[----:B------:R-:W-:Y:S02]  /*2240*/  SEL R5, R8, R5, !P0 ;  /* 0x0000000508057207 */ /* 0x000fe40004000000 */
[----:B------:R-:W-:Y:S02]  /*2250*/  SEL R21, R9, R22, !P1 ;  /* 0x0000001609157207 */ /* 0x000fe40004800000 */
[----:B------:R-:W-:Y:S01]  /*2260*/  SEL R7, R11, R24, !P1 ;  /* 0x000000180b077207 */ /* 0x000fe20004800000 */
[----:B---3--:R-:W-:-:S04]  /*2270*/  IMAD.HI.U32 R22, R19, R2, RZ ;  /* 0x0000000213167227 */ /* 0x008fc800078e00ff */
[----:B------:R-:W-:Y:S01]  /*2280*/  IMAD.HI.U32 R6, R21, R2, RZ ;  /* 0x0000000215067227 */ /* 0x000fe200078e00ff */
[----:B------:R-:W-:-:S04]  /*2290*/  @P3 SHF.R.U32.HI R19, RZ, R3, R22 ;  /* 0x00000003ff133219 */ /* 0x000fc80000011616 */
[----:B------:R-:W-:Y:S01]  /*22a0*/  @P3 SHF.R.U32.HI R21, RZ, R3, R6 ;  /* 0x00000003ff153219 */ /* 0x000fe20000011606 */
[----:B------:R-:W-:-:S04]  /*22b0*/  IMAD R19, R40, R19, RZ ;  /* 0x0000001328137224 */ /* 0x000fc800078e02ff */
[----:B------:R-:W-:Y:S01]  /*22c0*/  IMAD R6, R40, R21, RZ ;  /* 0x0000001528067224 */ /* 0x000fe200078e02ff */
[C---:B------:R-:W-:Y:S02]  /*22d0*/  ISETP.GE.AND P0, PT, R5.reuse, R19, PT ;  /* 0x000000130500720c */ /* 0x040fe40003f06270 */
[----:B------:R-:W-:Y:S02]  /*22e0*/  IADD3 R19, PT, PT, -R5, RZ, RZ ;  /* 0x000000ff05137210 */ /* 0x000fe40007ffe1ff */
[----:B------:R-:W-:Y:S01]  /*22f0*/  ISETP.GE.OR P0, PT, R7, R6, P0 ;  /* 0x000000060700720c */ /* 0x000fe20000706670 */
[----:B------:R-:W-:-:S04]  /*2300*/  IMAD.HI.U32 R6, R5, R2, RZ ;  /* 0x0000000205067227 */ /* 0x000fc800078e00ff */
[----:B------:R-:W-:Y:S01]  /*2310*/  IMAD R8, R4, R19, R8 ;  /* 0x0000001304087224 */ /* 0x000fe200078e0208 */
[----:B------:R-:W-:-:S04]  /*2320*/  SHF.R.U32.HI R6, RZ, R3, R6 ;  /* 0x00000003ff067219 */ /* 0x000fc80000011606 */
[----:B------:R-:W-:-:S03]  /*2330*/  SEL R6, R5, R6, !P3 ;  /* 0x0000000605067207 */ /* 0x000fc60005800000 */
[----:B------:R-:W-:-:S04]  /*2340*/  @!P0 IMAD.HI.U32 R18, R7, R2, RZ ;  /* 0x0000000207128227 */ /* 0x000fc800078e00ff */
[----:B------:R-:W-:Y:S01]  /*2350*/  IMAD.MOV R2, RZ, RZ, -R6 ;  /* 0x000000ffff027224 */ /* 0x000fe200078e0a06 */
[----:B------:R-:W-:-:S03]  /*2360*/  @!P0 SHF.R.U32.HI R18, RZ, R3, R18 ;  /* 0x00000003ff128219 */ /* 0x000fc60000011612 */
[----:B------:R-:W-:Y:S01]  /*2370*/  IMAD R2, R40, R2, R5 ;  /* 0x0000000228027224 */ /* 0x000fe200078e0205 */
        /* <DEDUP_REMOVED lines=9> */
.L_x_40:
[----:B------:R-:W1:Y:S02]  /*2410*/  LDCU UR8, c[0x0][0xb30] ;  /* 0x00016600ff0877ac */ /* 0x000e640008000800 */
[----:B-1----:R-:W-:-:S09]  /*2420*/  UISETP.NE.AND UP0, UPT, UR8, 0x1, UPT ;  /* 0x000000010800788c */ /* 0x002fd2000bf05270 */
[----:B------:R-:W-:Y:S05]  /*2430*/  BRA.U UP0, `(.L_x_41) ;  /* 0x0000000100407547 */ /* 0x000fea000b800000 */
[----:B------:R-:W1:Y:S08]  /*2440*/  LDC.64 R4, c[0x0][0xb10] ;  /* 0x0002c400ff047b82 */ /* 0x000e700000000a00 */
[----:B------:R-:W2:Y:S08]  /*2450*/  LDC.64 R2, c[0x0][0xb18] ;  /* 0x0002c600ff027b82 */ /* 0x000eb00000000a00 */
[----:B------:R-:W4:Y:S08]  /*2460*/  LDC R6, c[0x0][0xb20] ;  /* 0x0002c800ff067b82 */ /* 0x000f300000000800 */
[----:B------:R-:W3:Y:S01]  /*2470*/  LDC R18, c[0x0][0xb0c] ;  /* 0x0002c300ff127b82 */ /* 0x000ee20000000800 */
[----:B-1----:R-:W-:-:S05]  /*2480*/  IMAD.HI.U32 R4, R11, R4, RZ ;  /* 0x000000040b047227 */ /* 0x002fca00078e00ff */
[----:B------:R-:W-:Y:S01]  /*2490*/  SHF.R.U32.HI R4, RZ, R5, R4 ;  /* 0x00000005ff047219 */ /* 0x000fe20000011604 */
[----:B--2---:R-:W-:Y:S01]  /*24a0*/  IMAD.HI.U32 R3, R8, R3, RZ ;  /* 0x0000000308037227 */ /* 0x004fe200078e00ff */
[----:B------:R-:W-:-:S04]  /*24b0*/  ISETP.NE.AND P0, PT, R2, 0x1, PT ;  /* 0x000000010200780c */ /* 0x000fc80003f05270 */
[----:B----4-:R-:W-:-:S04]  /*24c0*/  SHF.R.U32.HI R3, RZ, R6, R3 ;  /* 0x00000006ff037219 */ /* 0x010fc80000011603 */
[----:B------:R-:W-:Y:S02]  /*24d0*/  SEL R3, R8, R3, !P0 ;  /* 0x0000000308037207 */ /* 0x000fe40004000000 */
[----:B---3--:R-:W-:-:S04]  /*24e0*/  ISETP.NE.AND P1, PT, R18, 0x1, PT ;  /* 0x000000011200780c */ /* 0x008fc80003f25270 */
[----:B------:R-:W-:-:S05]  /*24f0*/  SEL R4, R11, R4, !P1 ;  /* 0x000000040b047207 */ /* 0x000fca0004800000 */
[----:B------:R-:W-:Y:S02]  /*2500*/  IMAD.IADD R5, R3, 0x1, -R4 ;  /* 0x0000000103057824 */ /* 0x000fe400078e0a04 */
[----:B------:R-:W-:Y:S02]  /*2510*/  IMAD.IADD R3, R4, 0x1, -R3 ;  /* 0x0000000104037824 */ /* 0x000fe400078e0a03 */
[----:B------:R-:W-:Y:S02]  /*2520*/  IMAD R11, R5, R18, R11 ;  /* 0x00000012050b7224 */ /* 0x000fe400078e020b */
[----:B------:R-:W-:-:S07]  /*2530*/  IMAD R8, R3, R2, R8 ;  /* 0x0000000203087224 */ /* 0x000fce00078e0208 */
.L_x_41:
[----:B------:R-:W-:Y:S01]  /*2540*/  VIADD R14, R14, 0x1 ;  /* 0x000000010e0e7836 */ /* 0x000fe20000000000 */
[----:B------:R-:W-:Y:S01]  /*2550*/  PLOP3.LUT P1, PT, PT, PT, PT, 0x80, 0x8 ;  /* 0x000000000008781c */ /* 0x000fe20003f2f070 */
[----:B------:R-:W-:Y:S02]  /*2560*/  IMAD.IADD R93, R11, 0x1, R92 ;  /* 0x000000010b5d7824 */ /* 0x000fe400078e025c */
[----:B------:R-:W-:Y:S01]  /*2570*/  IMAD.IADD R94, R8, 0x1, R81 ;  /* 0x00000001085e7824 */ /* 0x000fe200078e0251 */
[----:B------:R-:W-:-:S04]  /*2580*/  ISETP.NE.AND P0, PT, R14, 0x2, PT ;  /* 0x000000020e00780c */ /* 0x000fc80003f05270 */
[----:B------:R-:W-:Y:S02]  /*2590*/  SEL R2, RZ, 0x1, P0 ;  /* 0x00000001ff027807 */ /* 0x000fe40000000000 */
[----:B------:R-:W-:Y:S02]  /*25a0*/  SEL R14, R14, RZ, P0 ;  /* 0x000000ff0e0e7207 */ /* 0x000fe40000000000 */
[----:B------:R-:W-:Y:S01]  /*25b0*/  LOP3.LUT R13, R13, R2, RZ, 0x3c, !PT ;  /* 0x000000020d0d7212 */ /* 0x000fe200078e3cff */
[----:B------:R-:W-:Y:S06]  /*25c0*/  @P2 BRA `(.L_x_42) ;  /* 0xfffffff000582947 */ /* 0x000fec000383ffff */
[----:B------:R-:W-:Y:S01]  /*25d0*/  UIADD3 UR4, UPT, UPT, UR4, 0x28, URZ ;  /* 0x0000002804047890 */ /* 0x000fe2000fffe0ff */
[----:B------:R-:W-:-:S03]  /*25e0*/  SHF.L.U32 R3, R15, 0x1f, RZ ;  /* 0x0000001f0f037819 */ /* 0x000fc600000006ff */
[----:B------:R-:W-:-:S09]  /*25f0*/  ULEA UR5, UR13, UR4, 0x3 ;  /* 0x000000040d057291 */ /* 0x000fd2000f8e18ff */
[----:B------:R-:W1:Y:S02]  /*2600*/  SYNCS.PHASECHK.TRANS64.TRYWAIT P0, [UR5], R3 ;  /* 0x00000003ff0075a7 */ /* 0x000e640008001105 */
[----:B-1----:R-:W-:Y:S05]  /*2610*/  @!P0 BRA `(.L_x_43) ;  /* 0x00000044001c8947 */ /* 0x002fea0003800000 */
.L_x_119:
[----:B------:R-:W-:-:S04]  /*2620*/  UIADD3 UR6, UPT, UPT, UR13, 0x1, URZ ;  /* 0x000000010d067890 */ /* 0x000fc8000fffe0ff */
[----:B------:R-:W-:-:S04]  /*2630*/  UISETP.NE.AND UP0, UPT, UR6, 0x5, UPT ;  /* 0x000000050600788c */ /* 0x000fc8000bf05270 */
[----:B------:R-:W-:Y:S02]  /*2640*/  USEL UR7, URZ, 0x1, UP0 ;  /* 0x00000001ff077887 */ /* 0x000fe40008000000 */
[----:B------:R-:W-:-:S04]  /*2650*/  USEL UR6, UR6, URZ, UP0 ;  /* 0x000000ff06067287 */ /* 0x000fc80008000000 */
[----:B------:R-:W-:Y:S01]  /*2660*/  ULEA UR5, UR6, UR4, 0x3 ;  /* 0x0000000406057291 */ /* 0x000fe2000f8e18ff */
[----:B------:R-:W-:-:S04]  /*2670*/  LOP3.LUT R2, R15, UR7, RZ, 0x3c, !PT ;  /* 0x000000070f027c12 */ /* 0x000fc8000f8e3cff */
[----:B-1----:R-:W-:-:S04]  /*2680*/  SHF.L.U32 R3, R2, 0x1f, RZ ;  /* 0x0000001f02037819 */ /* 0x002fc800000006ff */
[----:B------:R-:W1:Y:S02]  /*2690*/  SYNCS.PHASECHK.TRANS64.TRYWAIT P0, [UR5], R3 ;  /* 0x00000003ff0075a7 */ /* 0x000e640008001105 */
[----:B-1----:R-:W-:Y:S05]  /*26a0*/  @!P0 BRA `(.L_x_44) ;  /* 0x0000004400108947 */ /* 0x002fea0003800000 */
.L_x_121:
        /* <DEDUP_REMOVED lines=9> */
.L_x_123:
        /* <DEDUP_REMOVED lines=9> */
.L_x_125:
[----:B------:R-:W-:-:S04]  /*27d0*/  UIADD3 UR6, UPT, UPT, UR6, 0x1, URZ ;  /* 0x0000000106067890 */ /* 0x000fc8000fffe0ff */
[----:B------:R-:W-:-:S04]  /*27e0*/  UISETP.NE.AND UP0, UPT, UR6, 0x5, UPT ;  /* 0x000000050600788c */ /* 0x000fc8000bf05270 */
[----:B------:R-:W-:Y:S02]  /*27f0*/  USEL UR5, URZ, 0x1, UP0 ;  /* 0x00000001ff057887 */ /* 0x000fe40008000000 */
[----:B------:R-:W-:-:S04]  /*2800*/  USEL UR6, UR6, URZ, UP0 ;  /* 0x000000ff06067287 */ /* 0x000fc80008000000 */
[----:B------:R-:W-:Y:S01]  /*2810*/  ULEA UR6, UR6, UR4, 0x3 ;  /* 0x0000000406067291 */ /* 0x000fe2000f8e18ff */
[----:B-1----:R-:W-:-:S04]  /*2820*/  LOP3.LUT R3, R2, UR5, RZ, 0x3c, !PT ;  /* 0x0000000502037c12 */ /* 0x002fc8000f8e3cff */
[----:B------:R-:W-:Y:S01]  /*2830*/  SHF.L.U32 R3, R3, 0x1f, RZ ;  /* 0x0000001f03037819 */ /* 0x000fe200000006ff */
[----:B---3--:R-:W-:-:S07]  /*2840*/  IMAD.U32 R0, RZ, RZ, UR6 ;  /* 0x00000006ff007e24 */ /* 0x008fce000f8e00ff */
.L_x_47:
[----:B-1----:R1:W2:Y:S02]  /*2850*/  SYNCS.PHASECHK.TRANS64.TRYWAIT P0, [R0+URZ], R3 ;  /* 0x00000003000075a7 */ /* 0x0022a400080011ff */
[----:B--2---:R-:W-:Y:S05]  /*2860*/  @!P0 NANOSLEEP.SYNCS 0x989680 ;  /* 0x009896800000895d */ /* 0x004fea0003900000 */
[----:B------:R-:W2:Y:S02]  /*2870*/  @!P0 SYNCS.PHASECHK.TRANS64 P0, [R0+URZ], R3 ;  /* 0x00000003000085a7 */ /* 0x000ea400080010ff */
[----:B--2---:R-:W-:Y:S05]  /*2880*/  @P0 EXIT ;  /* 0x000000000000094d */ /* 0x004fea0003800000 */
[----:B------:R-:W-:Y:S05]  /*2890*/  BRA `(.L_x_47) ;  /* 0xfffffffc00ec7947 */ /* 0x000fea000383ffff */
.L_x_22:
[----:B------:R-:W-:-:S04]  /*28a0*/  UISETP.NE.AND UP1, UPT, UR37, URZ, UPT ;  /* 0x000000ff2500728c */ /* 0x000fc8000bf25270 */
[----:B------:R-:W-:-:S09]  /*28b0*/  UISETP.NE.OR UP1, UPT, UR10, 0x1, UP1 ;  /* 0x000000010a00788c */ /* 0x000fd20008f25670 */
[----:B------:R-:W-:Y:S05]  /*28c0*/  BRA.U UP1, `(.L_x_48) ;  /* 0x00000005014c7547 */ /* 0x000fea000b800000 */
[----:B------:R-:W-:Y:S01]  /*28d0*/  HFMA2 R11, -RZ, RZ, 0, 0 ;  /* 0x00000000ff0b7431 */ /* 0x000fe200000001ff */
[----:B------:R-:W-:Y:S01]  /*28e0*/  ISETP.GE.U32.AND P2, PT, R10, 0x2, PT ;  /* 0x000000020a00780c */ /* 0x000fe20003f46070 */
[----:B------:R-:W-:Y:S01]  /*28f0*/  IMAD.MOV.U32 R12, RZ, RZ, 0x1 ;  /* 0x00000001ff0c7424 */ /* 0x000fe200078e00ff */
[----:B------:R-:W-:Y:S01]  /*2900*/  CS2R R8, SRZ ;  /* 0x0000000000087805 */ /* 0x000fe2000001ff00 */
[----:B------:R-:W-:Y:S01]  /*2910*/  IMAD.MOV.U32 R3, RZ, RZ, RZ ;  /* 0x000000ffff037224 */ /* 0x000fe200078e00ff */
[----:B------:R-:W-:Y:S01]  /*2920*/  UMOV UR4, 0x400 ;  /* 0x0000040000047882 */ /* 0x000fe20000000000 */
[----:B------:R-:W-:Y:S01]  /*2930*/  UMOV UR6, URZ ;  /* 0x000000ff00067c82 */ /* 0x000fe20008000000 */
[----:B------:R-:W-:-:S12]  /*2940*/  ULEA UR37, UR37, UR4, 0x18 ;  /* 0x0000000425257291 */ /* 0x000fd8000f8ec0ff */
.L_x_52:
[----:B------:R-:W-:Y:S02]  /*2950*/  LEA R0, R3, UR37, 0x3 ;  /* 0x0000002503007c11 */ /* 0x000fe4000f8e18ff */
[----:B------:R-:W-:-:S03]  /*2960*/  SHF.L.U32 R5, R8, 0x1f, RZ ;  /* 0x0000001f08057819 */ /* 0x000fc600000006ff */
[----:B------:R-:W-:Y:S01]  /*2970*/  VIADD R4, R0, 0xe0 ;  /* 0x000000e000047836 */ /* 0x000fe20000000000 */
[----:B------:R-:W1:Y:S02]  /*2980*/  SYNCS.PHASECHK.TRANS64.TRYWAIT P0, [R0+URZ+0xd0], R5 ;  /* 0x0000d005000075a7 */ /* 0x000e6400080011ff */
[----:B-1----:R-:W-:Y:S05]  /*2990*/  @!P0 BRA `(.L_x_49) ;  /* 0x00000040009c8947 */ /* 0x002fea0003800000 */
.L_x_126:
[----:B------:R-:W-:Y:S01]  /*29a0*/  ULEA UR5, UR6, UR37, 0x3 ;  /* 0x0000002506057291 */ /* 0x000fe2000f8e18ff */
[----:B------:R-:W-:Y:S01]  /*29b0*/  PRMT R4, RZ, 0x654, R4 ;  /* 0x00000654ff047816 */ /* 0x000fe20000000004 */
[----:B-1----:R-:W-:Y:S01]  /*29c0*/  @!P2 IMAD.MOV.U32 R5, RZ, RZ, 0x10 ;  /* 0x00000010ff05a424 */ /* 0x002fe200078e00ff */
[----:B------:R-:W-:Y:S01]  /*29d0*/  SHF.L.U32 R7, R12, 0x1f, RZ ;  /* 0x0000001f0c077819 */ /* 0x000fe200000006ff */
[----:B------:R-:W-:Y:S01]  /*29e0*/  UIADD3 UR4, UPT, UPT, UR5, 0x70, URZ ;  /* 0x0000007005047890 */ /* 0x000fe2000fffe0ff */
[----:B------:R1:W-:Y:S05]  /*29f0*/  SYNCS.ARRIVE.TRANS64.RED.A1T0 RZ, [R4+URZ], RZ ;  /* 0x000000ff04ff79a7 */ /* 0x0003ea00081004ff */
[----:B------:R-:W-:Y:S01]  /*2a00*/  IMAD.U32 R13, RZ, RZ, UR4 ;  /* 0x00000004ff0d7e24 */ /* 0x000fe2000f8e00ff */
[----:B------:R-:W2:Y:S04]  /*2a10*/  SYNCS.PHASECHK.TRANS64.TRYWAIT P0, [UR5+0x80], R7 ;  /* 0x00008007ff0075a7 */ /* 0x000ea80008001105 */
[----:B------:R-:W-:Y:S01]  /*2a20*/  PRMT R13, R10, 0x654, R13 ;  /* 0x000006540a0d7816 */ /* 0x000fe2000000000d */
[----:B-12---:R-:W-:Y:S06]  /*2a30*/  @!P0 BRA `(.L_x_50) ;  /* 0x0000004000888947 */ /* 0x006fec0003800000 */
.L_x_128:
[----:B------:R-:W-:Y:S01]  /*2a40*/  ULEA UR4, UR6, UR37, 0x4 ;  /* 0x0000002506047291 */ /* 0x000fe2000f8e20ff */
[----:B------:R-:W-:Y:S01]  /*2a50*/  SEL R2, R13, R2, !P2 ;  /* 0x000000020d027207 */ /* 0x000fe20005000000 */
[----:B------:R-:W-:Y:S01]  /*2a60*/  UIADD3 UR5, UPT, UPT, UR5, 0x70, URZ ;  /* 0x0000007005057890 */ /* 0x000fe2000fffe0ff */
[----:B-1----:R-:W-:Y:S01]  /*2a70*/  LEA R0, R11, UR37, 0x3 ;  /* 0x000000250b007c11 */ /* 0x002fe2000f8e18ff */
[----:B------:R-:W-:Y:S01]  /*2a80*/  UIADD3 UR4, UPT, UPT, UR4, 0x100, URZ ;  /* 0x0000010004047890 */ /* 0x000fe2000fffe0ff */
[----:B------:R1:W-:Y:S01]  /*2a90*/  @!P2 SYNCS.ARRIVE.TRANS64.RED RZ, [R2+URZ], R5 ;  /* 0x0000000502ffa9a7 */ /* 0x0003e200080004ff */
[----:B------:R-:W-:Y:S01]  /*2aa0*/  UIADD3 UR6, UPT, UPT, UR6, 0x1, URZ ;  /* 0x0000000106067890 */ /* 0x000fe2000fffe0ff */
[----:B------:R-:W-:-:S03]  /*2ab0*/  VIADD R3, R3, 0x1 ;  /* 0x0000000103037836 */ /* 0x000fc60000000000 */
[----:B------:R-:W-:Y:S02]  /*2ac0*/  UISETP.NE.AND UP0, UPT, UR6, 0x2, UPT ;  /* 0x000000020600788c */ /* 0x000fe4000bf05270 */
[----:B------:R-:W-:Y:S01]  /*2ad0*/  ISETP.NE.AND P0, PT, R3, 0x2, PT ;  /* 0x000000020300780c */ /* 0x000fe20003f05270 */
[----:B------:R-:W-:Y:S06]  /*2ae0*/  UGETNEXTWORKID.BROADCAST [UR4], [UR5] ;  /* 0x00000000040073ca */ /* 0x000fec0008000100 */
[----:B------:R-:W-:Y:S02]  /*2af0*/  USEL UR4, URZ, 0x1, UP0 ;  /* 0x00000001ff047887 */ /* 0x000fe40008000000 */
[----:B------:R-:W-:-:S04]  /*2b00*/  USEL UR6, UR6, URZ, UP0 ;  /* 0x000000ff06067287 */ /* 0x000fc80008000000 */
[----:B------:R-:W-:Y:S02]  /*2b10*/  LOP3.LUT R12, R12, UR4, RZ, 0x3c, !PT ;  /* 0x000000040c0c7c12 */ /* 0x000fe4000f8e3cff */
[----:B-1----:R-:W-:-:S04]  /*2b20*/  SHF.L.U32 R5, R9, 0x1f, RZ ;  /* 0x0000001f09057819 */ /* 0x002fc800000006ff */
[----:B------:R-:W1:Y:S02]  /*2b30*/  SYNCS.PHASECHK.TRANS64.TRYWAIT P1, [R0+URZ+0x70], R5 ;  /* 0x00007005000075a7 */ /* 0x000e6400080211ff */
[----:B-1----:R-:W-:Y:S05]  /*2b40*/  @!P1 BRA `(.L_x_51) ;  /* 0x00000040005c9947 */ /* 0x002fea0003800000 */
.L_x_129:
[----:B------:R-:W-:Y:S01]  /*2b50*/  LEA R4, R11, UR37, 0x4 ;  /* 0x000000250b047c11 */ /* 0x000fe2000f8e20ff */
[----:B-1----:R-:W-:Y:S01]  /*2b60*/  VIADD R0, R0, 0x80 ;  /* 0x0000008000007836 */ /* 0x002fe20000000000 */
[----:B------:R-:W-:Y:S01]  /*2b70*/  SEL R3, R3, RZ, P0 ;  /* 0x000000ff03037207 */ /* 0x000fe20000000000 */
[----:B------:R-:W-:-:S03]  /*2b80*/  VIADD R11, R11, 0x1 ;  /* 0x000000010b0b7836 */ /* 0x000fc60000000000 */
[----:B------:R-:W1:Y:S01]  /*2b90*/  LDS.128 R4, [R4+0x100] ;  /* 0x0001000004047984 */ /* 0x000e620000000c00 */
[----:B------:R-:W-:Y:S02]  /*2ba0*/  PRMT R0, RZ, 0x654, R0 ;  /* 0x00000654ff007816 */ /* 0x000fe40000000000 */
[C---:B------:R-:W-:Y:S01]  /*2bb0*/  ISETP.NE.AND P1, PT, R11.reuse, 0x2, PT ;  /* 0x000000020b00780c */ /* 0x040fe20003f25270 */
[----:B------:R-:W-:Y:S01]  /*2bc0*/  @!PT LDS RZ, [RZ] ;  /* 0x00000000fffff984 */ /* 0x000fe20000000800 */
[----:B------:R-:W-:Y:S01]  /*2bd0*/  @!PT LDS RZ, [RZ] ;  /* 0x00000000fffff984 */ /* 0x000fe20000000800 */
[----:B------:R-:W-:Y:S01]  /*2be0*/  @!PT LDS RZ, [RZ] ;  /* 0x00000000fffff984 */ /* 0x000fe20000000800 */
[----:B------:R-:W-:Y:S01]  /*2bf0*/  @!PT LDS RZ, [RZ] ;  /* 0x00000000fffff984 */ /* 0x000fe20000000800 */
[----:B------:R2:W-:Y:S06]  /*2c00*/  MEMBAR.ALL.CTA ;  /* 0x0000000000007992 */ /* 0x0005ec0000008000 */
[----:B--2---:R-:W2:Y:S01]  /*2c10*/  FENCE.VIEW.ASYNC.S ;  /* 0x00000000000073c6 */ /* 0x004ea20000000000 */
[----:B------:R-:W-:Y:S01]  /*2c20*/  SEL R11, R11, RZ, P1 ;  /* 0x000000ff0b0b7207 */ /* 0x000fe20000800000 */
[----:B--2---:R2:W-:Y:S01]  /*2c30*/  SYNCS.ARRIVE.TRANS64.RED.A1T0 RZ, [R0+URZ], RZ ;  /* 0x000000ff00ff79a7 */ /* 0x0045e200081004ff */
[----:B-1----:R-:W-:-:S02]  /*2c40*/  LOP3.LUT P3, RZ, R6, 0x1, RZ, 0xc0, !PT ;  /* 0x0000000106ff7812 */ /* 0x002fc4000786c0ff */
[----:B------:R-:W-:-:S04]  /*2c50*/  SEL R5, RZ, 0x1, P0 ;  /* 0x00000001ff057807 */ /* 0x000fc80000000000 */
[----:B------:R-:W-:Y:S02]  /*2c60*/  LOP3.LUT R8, R8, R5, RZ, 0x3c, !PT ;  /* 0x0000000508087212 */ /* 0x000fe400078e3cff */
[----:B--2---:R-:W-:-:S04]  /*2c70*/  SEL R0, RZ, 0x1, P1 ;  /* 0x00000001ff007807 */ /* 0x004fc80000800000 */
[----:B------:R-:W-:Y:S01]  /*2c80*/  LOP3.LUT R9, R9, R0, RZ, 0x3c, !PT ;  /* 0x0000000009097212 */ /* 0x000fe200078e3cff */
[----:B------:R-:W-:Y:S06]  /*2c90*/  @P3 BRA `(.L_x_52) ;  /* 0xfffffffc002c3947 */ /* 0x000fec000383ffff */
[----:B------:R-:W-:Y:S01]  /*2ca0*/  ULEA UR5, UR6, UR37, 0x3 ;  /* 0x0000002506057291 */ /* 0x000fe2000f8e18ff */
[----:B------:R-:W-:-:S08]  /*2cb0*/  SHF.L.U32 R3, R12, 0x1f, RZ ;  /* 0x0000001f0c037819 */ /* 0x000fd000000006ff */
[----:B------:R-:W1:Y:S02]  /*2cc0*/  SYNCS.PHASECHK.TRANS64 P0, [UR5+0x80], R3 ;  /* 0x00008003ff0075a7 */ /* 0x000e640008001005 */
[----:B-1----:R-:W-:Y:S05]  /*2cd0*/  @P0 BRA `(.L_x_53) ;  /* 0x0000000000080947 */ /* 0x002fea0003800000 */
[----:B------:R-:W1:Y:S02]  /*2ce0*/  SYNCS.PHASECHK.TRANS64.TRYWAIT P0, [UR5+0x80], R3 ;  /* 0x00008003ff0075a7 */ /* 0x000e640008001105 */
[----:B-1----:R-:W-:Y:S05]  /*2cf0*/  @!P0 BRA `(.L_x_54) ;  /* 0x0000004000048947 */ /* 0x002fea0003800000 */
.L_x_53:
[----:B------:R-:W-:-:S04]  /*2d00*/  UIADD3 UR4, UPT, UPT, UR6, 0x1, URZ ;  /* 0x0000000106047890 */ /* 0x000fc8000fffe0ff */
[----:B------:R-:W-:-:S04]  /*2d10*/  UISETP.NE.AND UP0, UPT, UR4, 0x2, UPT ;  /* 0x000000020400788c */ /* 0x000fc8000bf05270 */
[----:B------:R-:W-:Y:S02]  /*2d20*/  USEL UR7, URZ, 0x1, UP0 ;  /* 0x00000001ff077887 */ /* 0x000fe40008000000 */
[----:B------:R-:W-:-:S04]  /*2d30*/  USEL UR4, UR4, URZ, UP0 ;  /* 0x000000ff04047287 */ /* 0x000fc80008000000 */
[----:B------:R-:W-:Y:S01]  /*2d40*/  ULEA UR4, UR4, UR37, 0x3 ;  /* 0x0000002504047291 */ /* 0x000fe2000f8e18ff */
[----:B-1----:R-:W-:-:S04]  /*2d50*/  LOP3.LUT R3, R12, UR7, RZ, 0x3c, !PT ;  /* 0x000000070c037c12 */ /* 0x002fc8000f8e3cff */
[----:B------:R-:W-:-:S04]  /*2d60*/  SHF.L.U32 R0, R3, 0x1f, RZ ;  /* 0x0000001f03007819 */ /* 0x000fc800000006ff */
[----:B------:R-:W1:Y:S02]  /*2d70*/  SYNCS.PHASECHK.TRANS64 P0, [UR4+0x80], R0 ;  /* 0x00008000ff0075a7 */ /* 0x000e640008001004 */
[----:B-1----:R-:W-:Y:S05]  /*2d80*/  @P0 EXIT ;  /* 0x000000000000094d */ /* 0x002fea0003800000 */
[----:B------:R-:W-:Y:S02]  /*2d90*/  SHF.L.U32 R3, R3, 0x1f, RZ ;  /* 0x0000001f03037819 */ /* 0x000fe400000006ff */
[----:B------:R-:W-:-:S07]  /*2da0*/  MOV R0, UR4 ;  /* 0x0000000400007c02 */ /* 0x000fce0008000f00 */
.L_x_55:
[----:B-1----:R1:W2:Y:S02]  /*2db0*/  SYNCS.PHASECHK.TRANS64.TRYWAIT P0, [R0+URZ+0x80], R3 ;  /* 0x00008003000075a7 */ /* 0x0022a400080011ff */
[----:B--2---:R-:W-:Y:S05]  /*2dc0*/  @!P0 NANOSLEEP.SYNCS 0x989680 ;  /* 0x009896800000895d */ /* 0x004fea0003900000 */
[----:B------:R-:W2:Y:S02]  /*2dd0*/  @!P0 SYNCS.PHASECHK.TRANS64 P0, [R0+URZ+0x80], R3 ;  /* 0x00008003000085a7 */ /* 0x000ea400080010ff */
[----:B--2---:R-:W-:Y:S05]  /*2de0*/  @P0 EXIT ;  /* 0x000000000000094d */ /* 0x004fea0003800000 */
[----:B------:R-:W-:Y:S05]  /*2df0*/  BRA `(.L_x_55) ;  /* 0xfffffffc00ec7947 */ /* 0x000fea000383ffff */
.L_x_48:
[----:B------:R-:W-:Y:S05]  /*2e00*/  BRA.U UP4, `(.L_x_56) ;  /* 0x0000001104d87547 */ /* 0x000fea000b800000 */
[----:B------:R-:W-:Y:S01]  /*2e10*/  UMOV UR6, 0x40 ;  /* 0x0000004000067882 */ /* 0x000fe20000000000 */
[----:B------:R-:W-:Y:S01]  /*2e20*/  NOP ;  /* 0x0000000000007918 */ /* 0x000fe20000000000 */
[----:B------:R-:W-:Y:S01]  /*2e30*/  ULEA UR6, UR37, UR6, 0x18 ;  /* 0x0000000625067291 */ /* 0x000fe2000f8ec0ff */
[----:B------:R-:W-:Y:S02]  /*2e40*/  UMOV UR7, 0x400 ;  /* 0x0000040000077882 */ /* 0x000fe40000000000 */
[----:B------:R-:W-:-:S06]  /*2e50*/  ULEA UR37, UR37, UR7, 0x18 ;  /* 0x0000000725257291 */ /* 0x000fcc000f8ec0ff */
[----:B------:R-:W1:Y:S02]  /*2e60*/  LDS.U8 R2, [UR6+0x1c] ;  /* 0x00001c06ff027984 */ /* 0x000e640008000000 */
[----:B-1----:R-:W-:-:S13]  /*2e70*/  ISETP.NE.AND P0, PT, R2, RZ, PT ;  /* 0x000000ff0200720c */ /* 0x002fda0003f05270 */
[----:B------:R-:W-:Y:S05]  /*2e80*/  @P0 BRA `(.L_x_57) ;  /* 0x0000000400080947 */ /* 0x000fea0003800000 */
[----:B------:R-:W-:Y:S02]  /*2e90*/  UISETP.NE.U32.AND UP0, UPT, UR5, 0x1, UPT ;  /* 0x000000010500788c */ /* 0x000fe4000bf05070 */
[----:B------:R-:W-:-:S07]  /*2ea0*/  UIADD3 UR8, UPT, UPT, UR6, 0x8, URZ ;  /* 0x0000000806087890 */ /* 0x000fce000fffe0ff */
[----:B------:R-:W-:Y:S05]  /*2eb0*/  BRA.U !UP0, `(.L_x_58) ;  /* 0x00000001089c7547 */ /* 0x000fea000b800000 */
[----:B------:R-:W-:Y:S01]  /*2ec0*/  ELECT P0, URZ, PT ;  /* 0x0000000000ff782f */ /* 0x000fe20003800000 */
[----:B------:R-:W-:-:S12]  /*2ed0*/  BSSY B0, `(.L_x_58) ;  /* 0x0000025000007945 */ /* 0x000fd80003800000 */
[----:B------:R-:W-:Y:S05]  /*2ee0*/  @!P0 BRA `(.L_x_59) ;  /* 0x00000000008c8947 */ /* 0x000fea0003800000 */
[----:B------:R-:W-:-:S05]  /*2ef0*/  UMOV UR7, 0x10 ;  /* 0x0000001000077882 */ /* 0x000fca0000000000 */
[----:B------:R-:W-:Y:S04]  /*2f00*/  DEPBAR.LE SB1, 0x36 ;  /* 0x00009d800000791a */ /* 0x000fe80000000000 */
[----:B------:R-:W1:Y:S02]  /*2f10*/  UTCATOMSWS.2CTA.FIND_AND_SET.ALIGN UP1, UR7, UR7 ;  /* 0x00000007000775e3 */ /* 0x000e640008220800 */
[----:B-1----:R-:W-:Y:S01]  /*2f20*/  MOV R11, UR7 ;  /* 0x00000007000b7c02 */ /* 0x002fe20008000f00 */
[----:B------:R-:W-:Y:S06]  /*2f30*/  BRA.U UP1, `(.L_x_60) ;  /* 0x0000000101187547 */ /* 0x000fec000b800000 */
.L_x_61:
[----:B------:R-:W-:Y:S05]  /*2f40*/  NANOSLEEP 0x64 ;  /* 0x000000640000795d */ /* 0x000fea0003800000 */
[----:B------:R-:W-:-:S05]  /*2f50*/  UMOV UR7, 0x10 ;  /* 0x0000001000077882 */ /* 0x000fca0000000000 */
[----:B------:R-:W-:Y:S04]  /*2f60*/  DEPBAR.LE SB1, 0x36 ;  /* 0x00009d800000791a */ /* 0x000fe80000000000 */
[----:B------:R-:W1:Y:S02]  /*2f70*/  UTCATOMSWS.2CTA.FIND_AND_SET.ALIGN UP1, UR7, UR7 ;  /* 0x00000007000775e3 */ /* 0x000e640008220800 */
[----:B-1----:R-:W-:Y:S01]  /*2f80*/  MOV R11, UR7 ;  /* 0x00000007000b7c02 */ /* 0x002fe20008000f00 */
[----:B------:R-:W-:Y:S05]  /*2f90*/  BRA.U !UP1, `(.L_x_61) ;  /* 0xfffffffd09e87547 */ /* 0x000fea000b83ffff */
.L_x_60:
[----:B------:R-:W1:Y:S01]  /*2fa0*/  LDS R5, [UR6+0x10] ;  /* 0x00001006ff057984 */ /* 0x000e620008000800 */
[----:B------:R-:W-:Y:S01]  /*2fb0*/  IMAD.U32 R3, RZ, RZ, UR37 ;  /* 0x00000025ff037e24 */ /* 0x000fe2000f8e00ff */
[----:B------:R-:W-:-:S03]  /*2fc0*/  MOV R2, UR4 ;  /* 0x0000000400027c02 */ /* 0x000fc60008000f00 */
[----:B------:R-:W-:Y:S01]  /*2fd0*/  VIADD R3, R3, 0x120 ;  /* 0x0000012003037836 */ /* 0x000fe20000000000 */
[----:B-1----:R-:W-:-:S04]  /*2fe0*/  SHF.L.U32 R5, R5, 0x1f, RZ ;  /* 0x0000001f05057819 */ /* 0x002fc800000006ff */
[----:B------:R-:W1:Y:S02]  /*2ff0*/  SYNCS.PHASECHK.TRANS64.TRYWAIT P0, [UR6+0x8], R5 ;  /* 0x00000805ff0075a7 */ /* 0x000e640008001106 */
[----:B-1----:R-:W-:Y:S05]  /*3000*/  @P0 BRA `(.L_x_62) ;  /* 0x0000000000080947 */ /* 0x002fea0003800000 */
[----:B------:R-:W1:Y:S02]  /*3010*/  SYNCS.PHASECHK.TRANS64.TRYWAIT P0, [UR6+0x8], R5 ;  /* 0x00000805ff0075a7 */ /* 0x000e640008001106 */
[----:B-1----:R-:W-:Y:S05]  /*3020*/  @!P0 BRA `(.L_x_63) ;  /* 0x0000003c00508947 */ /* 0x002fea0003800000 */
.L_x_62:
[----:B-1----:R-:W-:Y:S01]  /*3030*/  HFMA2 R4, -RZ, RZ, 0, 5.9604644775390625e-08 ;  /* 0x00000001ff047431 */ /* 0x002fe200000001ff */
[----:B------:R-:W-:Y:S01]  /*3040*/  UPRMT UR7, UR4, 0x654, UR8 ;  /* 0x0000065404077896 */ /* 0x000fe20008000008 */
[----:B------:R-:W-:Y:S01]  /*3050*/  IMAD.MOV.U32 R6, RZ, RZ, 0xffff ;  /* 0x0000ffffff067424 */ /* 0x000fe200078e00ff */
[----:B------:R-:W-:Y:S01]  /*3060*/  PRMT R2, R2, 0x654, R3 ;  /* 0x0000065402027816 */ /* 0x000fe20000000003 */
[----:B------:R-:W-:Y:S02]  /*3070*/  IMAD.MOV.U32 R5, RZ, RZ, 0x4 ;  /* 0x00000004ff057424 */ /* 0x000fe400078e00ff */
[----:B------:R-:W-:Y:S01]  /*3080*/  IMAD.SHL.U32 R9, R11, 0x20, RZ ;  /* 0x000000200b097824 */ /* 0x000fe200078e00ff */
[----:B------:R-:W-:Y:S02]  /*3090*/  MOV R3, UR7 ;  /* 0x0000000700037c02 */ /* 0x000fe40008000f00 */
[-C--:B------:R-:W-:Y:S01]  /*30a0*/  SHF.L.U32 R7, R6, R11.reuse, RZ ;  /* 0x0000000b06077219 */ /* 0x080fe200000006ff */
[----:B------:R1:W-:Y:S01]  /*30b0*/  SYNCS.ARRIVE.TRANS64.RED RZ, [UR7], R5 ;  /* 0x00000005ffff79a7 */ /* 0x0003e20008000407 */
[----:B------:R-:W-:Y:S01]  /*30c0*/  SHF.L.U32 R6, R4, R11, RZ ;  /* 0x0000000b04067219 */ /* 0x000fe200000006ff */
[----:B------:R1:W-:Y:S04]  /*30d0*/  STS [UR37+0x120], R9 ;  /* 0x00012009ff007988 */ /* 0x0003e80008000825 */
[----:B------:R1:W-:Y:S04]  /*30e0*/  STAS [R2.64], R11 ;  /* 0x0000000b02007dbd */ /* 0x0003e8000c0008ff */
[----:B------:R1:W-:Y:S04]  /*30f0*/  ATOMS.OR RZ, [UR6+0x14], R7 ;  /* 0x00001407ffff798c */ /* 0x0003e8000b000006 */
[----:B------:R1:W-:Y:S04]  /*3100*/  ATOMS.OR RZ, [UR6+0x18], R6 ;  /* 0x00001806ffff798c */ /* 0x0003e8000b000006 */
[----:B------:R1:W-:Y:S02]  /*3110*/  ATOMS.XOR RZ, [UR6+0x10], R4 ;  /* 0x00001004ffff798c */ /* 0x0003e4000b800006 */
.L_x_59:
[----:B------:R-:W-:Y:S05]  /*3120*/  BSYNC B0 ;  /* 0x0000000000007941 */ /* 0x000fea0003800000 */
.L_x_58:
[----:B------:R-:W-:Y:S05]  /*3130*/  BRA.U UP0, `(.L_x_64) ;  /* 0x00000001006c7547 */ /* 0x000fea000b800000 */
[----:B------:R-:W-:-:S03]  /*3140*/  UMOV UR7, 0xffffffff ;  /* 0xffffffff00077882 */ /* 0x000fc60000000000 */
[----:B------:R-:W-:Y:S05]  /*3150*/  BRA.DIV UR7, `(.L_x_65) ;  /* 0x0000003e071c7947 */ /* 0x000fea000b800000 */
[----:B------:R-:W-:-:S13]  /*3160*/  ELECT P6, URZ, PT ;  /* 0x0000000000ff782f */ /* 0x000fda00038c0000 */
.L_x_133:
[----:B------:R-:W-:Y:S05]  /*3170*/  @!P6 BRA `(.L_x_64) ;  /* 0x00000000005ce947 */ /* 0x000fea0003800000 */
[----:B-1----:R-:W1:Y:S02]  /*3180*/  LDS R3, [UR6+0x10] ;  /* 0x00001006ff037984 */ /* 0x002e640008000800 */
[----:B-1----:R-:W-:-:S04]  /*3190*/  SHF.L.U32 R3, R3, 0x1f, RZ ;  /* 0x0000001f03037819 */ /* 0x002fc800000006ff */
[----:B------:R-:W1:Y:S02]  /*31a0*/  SYNCS.PHASECHK.TRANS64.TRYWAIT P0, [UR6+0x8], R3 ;  /* 0x00000803ff0075a7 */ /* 0x000e640008001106 */
[----:B-1----:R-:W-:Y:S05]  /*31b0*/  @P0 BRA `(.L_x_66) ;  /* 0x0000000000080947 */ /* 0x002fea0003800000 */
[----:B------:R-:W1:Y:S02]  /*31c0*/  SYNCS.PHASECHK.TRANS64.TRYWAIT P0, [UR6+0x8], R3 ;  /* 0x00000803ff0075a7 */ /* 0x000e640008001106 */
[----:B-1----:R-:W-:Y:S05]  /*31d0*/  @!P0 BRA `(.L_x_67) ;  /* 0x0000003c001c8947 */ /* 0x002fea0003800000 */
.L_x_66:
[----:B------:R-:W2:Y:S01]  /*31e0*/  LDS R5, [UR37+0x120] ;  /* 0x00012025ff057984 */ /* 0x000ea20008000800 */
[----:B-1----:R-:W-:Y:S02]  /*31f0*/  HFMA2 R2, -RZ, RZ, 0, 5.9604644775390625e-08 ;  /* 0x00000001ff027431 */ /* 0x002fe400000001ff */
[----:B------:R-:W-:Y:S01]  /*3200*/  IMAD.MOV.U32 R3, RZ, RZ, 0xffff ;  /* 0x0000ffffff037424 */ /* 0x000fe200078e00ff */
[----:B------:R-:W-:Y:S01]  /*3210*/  UPRMT UR7, UR4, 0x654, UR8 ;  /* 0x0000065404077896 */ /* 0x000fe20008000008 */
[----:B--2---:R-:W-:-:S03]  /*3220*/  IMAD.SHL.U32 R4, R5, 0x20, RZ ;  /* 0x0000002005047824 */ /* 0x004fc600078e00ff */
[-C--:B------:R-:W-:Y:S02]  /*3230*/  SHF.L.U32 R3, R3, R5.reuse, RZ ;  /* 0x0000000503037219 */ /* 0x080fe400000006ff */
[----:B------:R-:W-:Y:S01]  /*3240*/  SHF.L.U32 R5, R2, R5, RZ ;  /* 0x0000000502057219 */ /* 0x000fe200000006ff */
[----:B------:R2:W-:Y:S04]  /*3250*/  STS [UR37+0x120], R4 ;  /* 0x00012004ff007988 */ /* 0x0005e80008000825 */
[----:B------:R2:W-:Y:S04]  /*3260*/  ATOMS.OR RZ, [UR6+0x14], R3 ;  /* 0x00001403ffff798c */ /* 0x0005e8000b000006 */
[----:B------:R2:W-:Y:S01]  /*3270*/  ATOMS.OR RZ, [UR6+0x18], R5 ;  /* 0x00001805ffff798c */ /* 0x0005e2000b000006 */
[----:B------:R-:W-:Y:S03]  /*3280*/  SYNCS.ARRIVE.TRANS64.RED.A1T0 RZ, [UR7], RZ ;  /* 0x000000ffffff79a7 */ /* 0x000fe60008100407 */
[----:B------:R2:W-:Y:S01]  /*3290*/  ATOMS.XOR RZ, [UR6+0x10], R2 ;  /* 0x00001002ffff798c */ /* 0x0005e2000b800006 */
[----:B------:R-:W-:Y:S05]  /*32a0*/  BRA `(.L_x_64) ;  /* 0x0000000000107947 */ /* 0x000fea0003800000 */
.L_x_57:
[----:B------:R-:W-:-:S05]  /*32b0*/  MOV R2, 0xffffffff ;  /* 0xffffffff00027802 */ /* 0x000fca0000000f00 */
[----:B------:R1:W-:Y:S02]  /*32c0*/  STS [UR37+0x120], R2 ;  /* 0x00012002ff007988 */ /* 0x0003e40008000825 */
[----:B-1----:R-:W-:Y:S02]  /*32d0*/  MOV R2, 0x32f0 ;  /* 0x000032f000027802 */ /* 0x002fe40000000f00 */
[----:B-----5:R-:W-:Y:S05]  /*32e0*/  CALL.REL.NOINC `($__internal_1_$__cuda_sm10x_tcgen05_guardrail_trap_phase_invalid_during_alloc) ;  /* 0x0000004000247944 */ /* 0x020fea0003c00000 */
.L_x_64:
[----:B------:R-:W-:Y:S05]  /*32f0*/  WARPSYNC.ALL ;  /* 0x0000000000007948 */ /* 0x000fea0003800000 */
[----:B------:R-:W3:Y:S01]  /*3300*/  S2UR UR7, SR_CgaCtaId ;  /* 0x00000000000779c3 */ /* 0x000ee20000008800 */
[----:B------:R-:W-:Y:S01]  /*3310*/  UMOV UR6, 0x400 ;  /* 0x0000040000067882 */ /* 0x000fe20000000000 */
[----:B------:R-:W-:-:S06]  /*3320*/  NOP ;  /* 0x0000000000007918 */ /* 0x000fcc0000000000 */
[----:B------:R-:W-:Y:S06]  /*3330*/  BAR.ARV 0x6, 0xa0 ;  /* 0x0182800000007b1d */ /* 0x000fec0000002000 */
[----:B------:R-:W4:Y:S01]  /*3340*/  LDCU UR8, c[0x0][0x38c] ;  /* 0x00007180ff0877ac */ /* 0x000f220008000800 */
[----:B------:R-:W-:Y:S01]  /*3350*/  LOP3.LUT R0, R0, 0xffff, RZ, 0xc0, !PT ;  /* 0x0000ffff00007812 */ /* 0x000fe200078ec0ff */
[----:B-1----:R-:W-:Y:S01]  /*3360*/  IMAD.MOV.U32 R9, RZ, RZ, 0x1 ;  /* 0x00000001ff097424 */ /* 0x002fe200078e00ff */
[----:B------:R-:W-:Y:S01]  /*3370*/  LOP3.LUT R8, R8, 0xffff, RZ, 0xc0, !PT ;  /* 0x0000ffff08087812 */ /* 0x000fe200078ec0ff */
[----:B------:R-:W-:Y:S01]  /*3380*/  UMOV UR19, URZ ;  /* 0x000000ff00137c82 */ /* 0x000fe20008000000 */
[----:B------:R-:W-:Y:S01]  /*3390*/  R2UR UR11, R0 ;  /* 0x00000000000b72ca */ /* 0x000fe200000e0000 */
[----:B------:R-:W-:Y:S01]  /*33a0*/  UMOV UR18, URZ ;  /* 0x000000ff00127c82 */ /* 0x000fe20008000000 */
[----:B------:R-:W-:Y:S01]  /*33b0*/  R2UR UR12, R8 ;  /* 0x00000000080c72ca */ /* 0x000fe200000e0000 */
[----:B------:R-:W-:Y:S01]  /*33c0*/  IMAD.MOV.U32 R8, RZ, RZ, RZ ;  /* 0x000000ffff087224 */ /* 0x000fe200078e00ff */
[----:B------:R-:W-:Y:S01]  /*33d0*/  UMOV UR17, URZ ;  /* 0x000000ff00117c82 */ /* 0x000fe20008000000 */
[----:B---3--:R-:W-:-:S02]  /*33e0*/  ULEA UR7, UR7, UR6, 0x18 ;  /* 0x0000000607077291 */ /* 0x008fc4000f8ec0ff */
[----:B------:R-:W-:Y:S02]  /*33f0*/  UISETP.NE.AND UP2, UPT, UR5, URZ, UPT ;  /* 0x000000ff0500728c */ /* 0x000fe4000bf45270 */
[----:B------:R-:W-:Y:S02]  /*3400*/  UIADD3 UR13, UPT, UPT, UR7, 0x2400, URZ ;  /* 0x00002400070d7890 */ /* 0x000fe4000fffe0ff */
[----:B------:R-:W-:Y:S02]  /*3410*/  UIADD3 UR14, UPT, UPT, UR7, 0xc400, URZ ;  /* 0x0000c400070e7890 */ /* 0x000fe4000fffe0ff */
[----:B----4-:R-:W-:Y:S01]  /*3420*/  UIADD3 UR8, UPT, UPT, UR8, 0x7f, URZ ;  /* 0x0000007f08087890 */ /* 0x010fe2000fffe0ff */
[----:B--2---:R-:W1:Y:S01]  /*3430*/  LDS R2, [UR7+0x120] ;  /* 0x00012007ff027984 */ /* 0x004e620008000800 */
[----:B------:R-:W-:Y:S02]  /*3440*/  USHF.R.U32.HI UR13, URZ, 0x4, UR13 ;  /* 0x00000004ff0d7899 */ /* 0x000fe4000801160d */
[----:B------:R-:W-:-:S02]  /*3450*/  USHF.R.S32.HI UR6, URZ, 0x1f, UR8 ;  /* 0x0000001fff067899 */ /* 0x000fc40008011408 */
[----:B------:R-:W-:Y:S02]  /*3460*/  USHF.R.U32.HI UR14, URZ, 0x4, UR14 ;  /* 0x00000004ff0e7899 */ /* 0x000fe4000801160e */
[----:B------:R-:W-:Y:S02]  /*3470*/  ULEA.HI UR6, UR6, UR8, URZ, 0x7 ;  /* 0x0000000806067291 */ /* 0x000fe4000f8f38ff */
[----:B------:R-:W-:Y:S02]  /*3480*/  ULOP3.LUT UR13, UR13, 0x3fff, URZ, 0xc0, !UPT ;  /* 0x00003fff0d0d7892 */ /* 0x000fe4000f8ec0ff */
[----:B------:R-:W-:Y:S02]  /*3490*/  USHF.R.S32.HI UR6, URZ, 0x7, UR6 ;  /* 0x00000007ff067899 */ /* 0x000fe40008011406 */
[----:B------:R-:W-:Y:S02]  /*34a0*/  ULOP3.LUT UR14, UR14, 0x3fff, URZ, 0xc0, !UPT ;  /* 0x00003fff0e0e7892 */ /* 0x000fe4000f8ec0ff */
[----:B------:R-:W-:Y:S01]  /*34b0*/  UISETP.LT.AND UP0, UPT, UR6, 0x1, UPT ;  /* 0x000000010600788c */ /* 0x000fe2000bf01270 */
[----:B------:R-:W-:Y:S01]  /*34c0*/  UMOV UR28, 0x0 ;  /* 0x00000000001c7882 */ /* 0x000fe20000000000 */
[----:B------:R-:W-:Y:S01]  /*34d0*/  UMOV UR29, 0x8100490 ;  /* 0x08100490001d7882 */ /* 0x000fe20000000000 */
[----:B------:R-:W-:-:S02]  /*34e0*/  ULOP3.LUT UR13, UR13, 0x10000, URZ, 0xfc, !UPT ;  /* 0x000100000d0d7892 */ /* 0x000fc4000f8efcff */
[----:B------:R-:W-:Y:S02]  /*34f0*/  ULOP3.LUT UR14, UR14, 0x10000, URZ, 0xfc, !UPT ;  /* 0x000100000e0e7892 */ /* 0x000fe4000f8efcff */
[----:B------:R-:W-:Y:S01]  /*3500*/  USEL UR20, UR6, 0x1, !UP0 ;  /* 0x0000000106147887 */ /* 0x000fe2000c000000 */
[----:B------:R-:W-:Y:S01]  /*3510*/  UMOV UR26, 0x0 ;  /* 0x00000000001a7882 */ /* 0x000fe20000000000 */
[----:B------:R-:W-:Y:S01]  /*3520*/  UMOV UR27, 0x8100490 ;  /* 0x08100490001b7882 */ /* 0x000fe20000000000 */
[----:B------:R-:W-:Y:S01]  /*3530*/  UMOV UR24, 0x0 ;  /* 0x0000000000187882 */ /* 0x000fe20000000000 */
[----:B------:R-:W-:Y:S01]  /*3540*/  UMOV UR25, 0x8100490 ;  /* 0x0810049000197882 */ /* 0x000fe20000000000 */
[----:B------:R-:W-:Y:S01]  /*3550*/  UMOV UR22, 0x0 ;  /* 0x0000000000167882 */ /* 0x000fe20000000000 */
[----:B------:R-:W-:Y:S01]  /*3560*/  UMOV UR23, 0x8100490 ;  /* 0x0810049000177882 */ /* 0x000fe20000000000 */
[----:B-1----:R-:W-:Y:S02]  /*3570*/  R2UR UR21, R2 ;  /* 0x00000000021572ca */ /* 0x002fe400000e0000 */
[----:B------:R-:W-:-:S13]  /*3580*/  CS2R R2, SRZ ;  /* 0x0000000000027805 */ /* 0x000fda000001ff00 */
.L_x_75:
[C---:B------:R-:W-:Y:S02]  /*3590*/  LEA R0, R8.reuse, UR7, 0x3 ;  /* 0x0000000708007c11 */ /* 0x040fe4000f8e18ff */
[----:B------:R-:W-:Y:S02]  /*35a0*/  SHF.L.U32 R5, R3, 0x1f, RZ ;  /* 0x0000001f03057819 */ /* 0x000fe400000006ff */
[----:B------:R-:W-:Y:S02]  /*35b0*/  LEA R4, R8, UR7, 0x4 ;  /* 0x0000000708047c11 */ /* 0x000fe4000f8e20ff */
[----:B------:R-:W1:Y:S02]  /*35c0*/  SYNCS.PHASECHK.TRANS64.TRYWAIT P0, [R0+URZ+0x70], R5 ;  /* 0x00007005000075a7 */ /* 0x000e6400080011ff */
[----:B-1-34-:R-:W-:Y:S05]  /*35d0*/  @!P0 BRA `(.L_x_68) ;  /* 0x0000003800348947 */ /* 0x01afea0003800000 */
.L_x_134:
[----:B-1----:R-:W1:Y:S01]  /*35e0*/  LDS.128 R4, [R4+0x100] ;  /* 0x0001000004047984 */ /* 0x002e620000000c00 */
[----:B------:R-:W-:Y:S02]  /*35f0*/  VIADD R0, R0, 0x80 ;  /* 0x0000008000007836 */ /* 0x000fe40000000000 */
[----:B------:R-:W-:Y:S01]  /*3600*/  VIADD R8, R8, 0x1 ;  /* 0x0000000108087836 */ /* 0x000fe20000000000 */
[----:B------:R-:W-:Y:S01]  /*3610*/  @!PT LDS RZ, [RZ] ;  /* 0x00000000fffff984 */ /* 0x000fe20000000800 */
[----:B------:R-:W-:Y:S01]  /*3620*/  @!PT LDS RZ, [RZ] ;  /* 0x00000000fffff984 */ /* 0x000fe20000000800 */
[----:B------:R-:W-:Y:S01]  /*3630*/  @!PT LDS RZ, [RZ] ;  /* 0x00000000fffff984 */ /* 0x000fe20000000800 */
[----:B------:R-:W-:Y:S01]  /*3640*/  @!PT LDS RZ, [RZ] ;  /* 0x00000000fffff984 */ /* 0x000fe20000000800 */
[----:B------:R2:W-:Y:S06]  /*3650*/  MEMBAR.ALL.CTA ;  /* 0x0000000000007992 */ /* 0x0005ec0000008000 */
[----:B--2---:R-:W2:Y:S01]  /*3660*/  FENCE.VIEW.ASYNC.S ;  /* 0x00000000000073c6 */ /* 0x004ea20000000000 */
[----:B------:R-:W-:-:S04]  /*3670*/  PRMT R0, RZ, 0x654, R0 ;  /* 0x00000654ff007816 */ /* 0x000fc80000000000 */
[----:B--2---:R2:W-:Y:S01]  /*3680*/  SYNCS.ARRIVE.TRANS64.RED.A1T0 RZ, [R0+URZ], RZ ;  /* 0x000000ff00ff79a7 */ /* 0x0045e200081004ff */
[----:B-1----:R-:W-:Y:S01]  /*3690*/  LOP3.LUT P1, RZ, R6, 0x1, RZ, 0xc0, !PT ;  /* 0x0000000106ff7812 */ /* 0x002fe2000782c0ff */
[----:B--2---:R-:W-:-:S12]  /*36a0*/  BRA.U UP2, `(.L_x_69) ;  /* 0x0000000502087547 */ /* 0x004fd8000b800000 */
[----:B------:R-:W1:Y:S01]  /*36b0*/  LDCU UR8, c[0x0][0x38c] ;  /* 0x00007180ff0877ac */ /* 0x000e620008000800 */
[----:B------:R-:W-:Y:S02]  /*36c0*/  PLOP3.LUT P2, PT, PT, PT, PT, 0x80, 0x8 ;  /* 0x000000000008781c */ /* 0x000fe40003f4f070 */
[----:B------:R-:W-:Y:S01]  /*36d0*/  SHF.L.U32 R5, R9, 0x1f, RZ ;  /* 0x0000001f09057819 */ /* 0x000fe200000006ff */
[----:B------:R-:W-:Y:S02]  /*36e0*/  ULEA UR9, UR19, UR7, 0x3 ;  /* 0x0000000713097291 */ /* 0x000fe4000f8e18ff */
[----:B------:R-:W-:Y:S02]  /*36f0*/  ULEA UR10, UR19, UR21, 0x5 ;  /* 0x00000015130a7291 */ /* 0x000fe4000f8e28ff */
[----:B-1----:R-:W-:-:S06]  /*3700*/  UISETP.GE.AND UP0, UPT, UR8, 0x1, UPT ;  /* 0x000000010800788c */ /* 0x002fcc000bf06270 */
[----:B------:R-:W-:-:S05]  /*3710*/  PLOP3.LUT P0, PT, PT, PT, UP0, 0x80, 0x8 ;  /* 0x000000000008781c */ /* 0x000fca0003f0f008 */
[----:B------:R-:W-:-:S08]  /*3720*/  @UP0 ULEA UR8, UR18, UR7, 0x3 ;  /* 0x0000000712080291 */ /* 0x000fd0000f8e18ff */
[----:B------:R-:W-:-:S04]  /*3730*/  @P0 SHF.L.U32 R0, R2, 0x1f, RZ ;  /* 0x0000001f02000819 */ /* 0x000fc800000006ff */
[----:B------:R1:W2:Y:S01]  /*3740*/  @P0 SYNCS.PHASECHK.TRANS64.TRYWAIT P2, [UR8], R0 ;  /* 0x00000000ff0005a7 */ /* 0x0002a20008041108 */
[----:B------:R-:W3:Y:S02]  /*3750*/  SYNCS.PHASECHK.TRANS64.TRYWAIT P0, [UR9+0xb0], R5 ;  /* 0x0000b005ff0075a7 */ /* 0x000ee40008001109 */
[----:B-123--:R-:W-:Y:S05]  /*3760*/  @!P0 BRA `(.L_x_70) ;  /* 0x0000003400e48947 */ /* 0x00efea0003800000 */
.L_x_136:
[----:B------:R-:W-:Y:S01]  /*3770*/  UMOV UR16, UR17 ;  /* 0x0000001100107c82 */ /* 0x000fe20008000000 */
[----:B------:R-:W-:Y:S05]  /*3780*/  BRA.U !UP0, `(.L_x_71) ;  /* 0x0000000108c07547 */ /* 0x000fea000b800000 */
[----:B------:R-:W-:Y:S02]  /*3790*/  UIADD3 UR16, UPT, UPT, UR20, UR17, URZ ;  /* 0x0000001114107290 */ /* 0x000fe4000fffe0ff */
[----:B------:R-:W-:Y:S01]  /*37a0*/  UPLOP3.LUT UP3, UPT, UPT, UPT, UPT, 0x40, 0x4 ;  /* 0x000000000004789c */ /* 0x000fe20003f6e870 */
[----:B------:R-:W-:Y:S01]  /*37b0*/  UMOV UR15, UR6 ;  /* 0x00000006000f7c82 */ /* 0x000fe20008000000 */
[----:B------:R-:W-:-:S09]  /*37c0*/  UMOV UR46, UR18 ;  /* 0x00000012002e7c82 */ /* 0x000fd20008000000 */
.L_x_74:
[----:B--2---:R-:W-:Y:S01]  /*37d0*/  ULEA UR8, UR46, UR7, 0x3 ;  /* 0x000000072e087291 */ /* 0x004fe2000f8e18ff */
[----:B---3--:R-:W-:Y:S11]  /*37e0*/  @P2 BRA `(.L_x_72) ;  /* 0x00000000000c2947 */ /* 0x008ff60003800000 */
[----:B-1----:R-:W-:Y:S04]  /*37f0*/  SHF.L.U32 R5, R2, 0x1f, RZ ;  /* 0x0000001f02057819 */ /* 0x002fe800000006ff */
[----:B------:R-:W1:Y:S02]  /*3800*/  SYNCS.PHASECHK.TRANS64.TRYWAIT P0, [UR8], R5 ;  /* 0x00000005ff0075a7 */ /* 0x000e640008001108 */
[----:B-1----:R-:W-:Y:S05]  /*3810*/  @!P0 BRA `(.L_x_73) ;  /* 0x0000003400d08947 */ /* 0x002fea0003800000 */
.L_x_72:
[----:B------:R-:W-:Y:S01]  /*3820*/  UISETP.NE.AND UP0, UPT, UR15, 0x1, UPT ;  /* 0x000000010f00788c */ /* 0x000fe2000bf05270 */
[----:B------:R-:W-:Y:S01]  /*3830*/  PLOP3.LUT P2, PT, PT, PT, PT, 0x80, 0x8 ;  /* 0x000000000008781c */ /* 0x000fe20003f4f070 */
[----:B------:R-:W-:Y:S02]  /*3840*/  UIADD3 UR18, UPT, UPT, UR46, 0x1, URZ ;  /* 0x000000012e127890 */ /* 0x000fe4000fffe0ff */
[----:B------:R-:W-:Y:S02]  /*3850*/  ULEA UR32, UR46, UR14, 0x8 ;  /* 0x0000000e2e207291 */ /* 0x000fe4000f8e40ff */
[----:B------:R-:W-:Y:S01]  /*3860*/  UISETP.NE.AND UP1, UPT, UR18, 0x5, UPT ;  /* 0x000000051200788c */ /* 0x000fe2000bf25270 */
[----:B------:R-:W-:Y:S01]  /*3870*/  PLOP3.LUT P0, PT, PT, PT, UP0, 0x80, 0x8 ;  /* 0x000000000008781c */ /* 0x000fe20003f0f008 */
[----:B------:R-:W-:Y:S02]  /*3880*/  UIADD3 UR44, UPT, UPT, UR32, 0x2, URZ ;  /* 0x00000002202c7890 */ /* 0x000fe4000fffe0ff */
[----:B------:R-:W-:Y:S02]  /*3890*/  USEL UR31, URZ, 0x1, UP1 ;  /* 0x00000001ff1f7887 */ /* 0x000fe40008800000 */
[----:B------:R-:W-:Y:S02]  /*38a0*/  USEL UR18, UR18, URZ, UP1 ;  /* 0x000000ff12127287 */ /* 0x000fe40008800000 */
[----:B------:R-:W-:Y:S02]  /*38b0*/  UIADD3 UR40, UPT, UPT, UR32, 0x4, URZ ;  /* 0x0000000420287890 */ /* 0x000fe4000fffe0ff */
[----:B------:R-:W-:Y:S01]  /*38c0*/  @UP0 ULEA UR30, UR18, UR7, 0x3 ;  /* 0x00000007121e0291 */ /* 0x000fe2000f8e18ff */
[----:B------:R-:W-:Y:S01]  /*38d0*/  LOP3.LUT R2, R2, UR31, RZ, 0x3c, !PT ;  /* 0x0000001f02027c12 */ /* 0x000fe2000f8e3cff */
[----:B------:R-:W-:Y:S02]  /*38e0*/  UIADD3 UR36, UPT, UPT, UR32, 0x6, URZ ;  /* 0x0000000620247890 */ /* 0x000fe4000fffe0ff */
[----:B------:R-:W-:Y:S01]  /*38f0*/  UIADD3 UR8, UPT, UPT, UR8, 0x28, URZ ;  /* 0x0000002808087890 */ /* 0x000fe2000fffe0ff */
[----:B-1----:R-:W-:Y:S01]  /*3900*/  @P0 SHF.L.U32 R0, R2, 0x1f, RZ ;  /* 0x0000001f02000819 */ /* 0x002fe200000006ff */
[----:B------:R-:W-:Y:S02]  /*3910*/  UIADD3 UR17, UPT, UPT, UR17, 0x1, URZ ;  /* 0x0000000111117890 */ /* 0x000fe4000fffe0ff */
[----:B------:R-:W-:Y:S01]  /*3920*/  UIADD3 UR15, UPT, UPT, UR15, -0x1, URZ ;  /* 0xffffffff0f0f7890 */ /* 0x000fe2000fffe0ff */
[----:B------:R2:W3:Y:S01]  /*3930*/  @P0 SYNCS.PHASECHK.TRANS64.TRYWAIT P2, [UR30], R0 ;  /* 0x00000000ff0005a7 */ /* 0x0004e2000804111e */
[----:B------:R-:W-:Y:S02]  /*3940*/  ULEA UR30, UR46, UR13, 0x9 ;  /* 0x0000000d2e1e7291 */ /* 0x000fe4000f8e48ff */
[----:B------:R-:W-:Y:S02]  /*3950*/  UISETP.NE.AND UP0, UPT, UR17, UR16, UPT ;  /* 0x000000101100728c */ /* 0x000fe4000bf05270 */
[----:B------:R-:W-:Y:S02]  /*3960*/  UIADD3 UR42, UPT, UPT, UR30, 0x2, URZ ;  /* 0x000000021e2a7890 */ /* 0x000fe4000fffe0ff */
[----:B------:R-:W-:Y:S02]  /*3970*/  UIADD3 UR38, UPT, UPT, UR30, 0x4, URZ ;  /* 0x000000041e267890 */ /* 0x000fe4000fffe0ff */
[----:B------:R-:W-:Y:S01]  /*3980*/  UIADD3 UR34, UPT, UPT, UR30, 0x6, URZ ;  /* 0x000000061e227890 */ /* 0x000fe2000fffe0ff */
[----:B------:R-:W-:Y:S01]  /*3990*/  UMOV UR33, 0x40004040 ;  /* 0x4000404000217882 */ /* 0x000fe20000000000 */
[----:B------:R-:W-:Y:S01]  /*39a0*/  UMOV UR31, 0x40004040 ;  /* 0x40004040001f7882 */ /* 0x000fe20000000000 */
[----:B------:R-:W-:Y:S01]  /*39b0*/  UMOV UR45, 0x40004040 ;  /* 0x40004040002d7882 */ /* 0x000fe20000000000 */
[----:B------:R2:W-:Y:S01]  /*39c0*/  UTCQMMA.2CTA gdesc[UR30], gdesc[UR32], tmem[UR10], tmem[UR28], idesc[UR29], UP3 ;  /* 0x00ff1c201e0075ea */ /* 0x0005e20009a0030a */
[----:B------:R-:W-:Y:S01]  /*39d0*/  UPLOP3.LUT UP3, UPT, UPT, UPT, UPT, 0x80, 0x8 ;  /* 0x000000000008789c */ /* 0x000fe20003f6f070 */
[----:B------:R-:W-:Y:S01]  /*39e0*/  UMOV UR43, 0x40004040 ;  /* 0x40004040002b7882 */ /* 0x000fe20000000000 */
[----:B------:R-:W-:Y:S01]  /*39f0*/  UMOV UR41, 0x40004040 ;  /* 0x4000404000297882 */ /* 0x000fe20000000000 */
[----:B------:R2:W-:Y:S01]  /*3a00*/  UTCQMMA.2CTA gdesc[UR42], gdesc[UR44], tmem[UR10], tmem[UR26], idesc[UR27], UPT ;  /* 0x00ff1a2c2a0075ea */ /* 0x0005e2000ba0030a */
[----:B------:R-:W-:Y:S01]  /*3a10*/  UMOV UR39, 0x40004040 ;  /* 0x4000404000277882 */ /* 0x000fe20000000000 */
[----:B------:R-:W-:Y:S01]  /*3a20*/  UMOV UR37, 0x40004040 ;  /* 0x4000404000257882 */ /* 0x000fe20000000000 */
[----:B------:R-:W-:Y:S01]  /*3a30*/  UMOV UR35, 0x40004040 ;  /* 0x4000404000237882 */ /* 0x000fe20000000000 */
[----:B------:R2:W-:Y:S01]  /*3a40*/  UTCQMMA.2CTA gdesc[UR38], gdesc[UR40], tmem[UR10], tmem[UR24], idesc[UR25], UPT ;  /* 0x00ff1828260075ea */ /* 0x0005e2000ba0030a */
[----:B------:R2:W-:Y:S01]  /*3a50*/  UTCQMMA.2CTA gdesc[UR34], gdesc[UR36], tmem[UR10], tmem[UR22], idesc[UR23], UPT ;  /* 0x00ff1624220075ea */ /* 0x0005e2000ba0030a */
[----:B------:R2:W-:Y:S01]  /*3a60*/  UTCBAR.2CTA.MULTICAST [UR8], URZ, UR12 ;  /* 0x000000ff080073e9 */ /* 0x0005e2000820080c */
[----:B------:R-:W-:Y:S01]  /*3a70*/  UMOV UR46, UR18 ;  /* 0x00000012002e7c82 */ /* 0x000fe20008000000 */
[----:B------:R-:W-:Y:S05]  /*3a80*/  BRA.U UP0, `(.L_x_74) ;  /* 0xfffffffd00507547 */ /* 0x000fea000b83ffff */
.L_x_71:
[----:B------:R-:W-:Y:S01]  /*3a90*/  UIADD3 UR9, UPT, UPT, UR9, 0x90, URZ ;  /* 0x0000009009097890 */ /* 0x000fe2000fffe0ff */
[----:B------:R-:W-:-:S08]  /*3aa0*/  UMOV UR17, UR16 ;  /* 0x0000001000117c82 */ /* 0x000fd00008000000 */
[----:B------:R4:W-:Y:S01]  /*3ab0*/  UTCBAR.2CTA.MULTICAST [UR9], URZ, UR11 ;  /* 0x000000ff090073e9 */ /* 0x0009e2000820080b */
[----:B------:R-:W-:Y:S02]  /*3ac0*/  NOP ;  /* 0x0000000000007918 */ /* 0x000fe40000000000 */
.L_x_69:
[----:B------:R-:W-:Y:S01]  /*3ad0*/  UIADD3 UR19, UPT, UPT, UR19, 0x1, URZ ;  /* 0x0000000113137890 */ /* 0x000fe2000fffe0ff */
[----:B------:R-:W-:-:S03]  /*3ae0*/  ISETP.NE.AND P0, PT, R8, 0x2, PT ;  /* 0x000000020800780c */ /* 0x000fc60003f05270 */
[----:B------:R-:W-:Y:S01]  /*3af0*/  UISETP.NE.AND UP0, UPT, UR19, 0x4, UPT ;  /* 0x000000041300788c */ /* 0x000fe2000bf05270 */
[----:B-12---:R-:W-:Y:S02]  /*3b00*/  SEL R0, RZ, 0x1, P0 ;  /* 0x00000001ff007807 */ /* 0x006fe40000000000 */
[----:B------:R-:W-:Y:S01]  /*3b10*/  SEL R8, R8, RZ, P0 ;  /* 0x000000ff08087207 */ /* 0x000fe20000000000 */
[----:B------:R-:W-:Y:S01]  /*3b20*/  USEL UR8, URZ, 0x1, UP0 ;  /* 0x00000001ff087887 */ /* 0x000fe20008000000 */
[----:B------:R-:W-:Y:S01]  /*3b30*/  LOP3.LUT R3, R3, R0, RZ, 0x3c, !PT ;  /* 0x0000000003037212 */ /* 0x000fe200078e3cff */
[----:B------:R-:W-:-:S04]  /*3b40*/  USEL UR19, UR19, URZ, UP0 ;  /* 0x000000ff13137287 */ /* 0x000fc80008000000 */
[----:B------:R-:W-:Y:S01]  /*3b50*/  LOP3.LUT R9, R9, UR8, RZ, 0x3c, !PT ;  /* 0x0000000809097c12 */ /* 0x000fe2000f8e3cff */
[----:B------:R-:W-:Y:S07]  /*3b60*/  @P1 BRA `(.L_x_75) ;  /* 0xfffffff800881947 */ /* 0x000fee000383ffff */
[----:B------:R-:W1:Y:S01]  /*3b70*/  S2UR UR6, SR_CgaCtaId ;  /* 0x00000000000679c3 */ /* 0x000e620000008800 */
[----:B------:R-:W-:Y:S01]  /*3b80*/  ELECT P0, URZ, PT ;  /* 0x0000000000ff782f */ /* 0x000fe20003800000 */
[----:B------:R-:W-:Y:S01]  /*3b90*/  HFMA2 R0, -RZ, RZ, 0, 5.9604644775390625e-08 ;  /* 0x00000001ff007431 */ /* 0x000fe200000001ff */
[----:B------:R-:W-:-:S05]  /*3ba0*/  UMOV UR8, 0x40 ;  /* 0x0000004000087882 */ /* 0x000fca0000000000 */
[----:B------:R-:W-:Y:S01]  /*3bb0*/  UVIRTCOUNT.DEALLOC.SMPOOL 0x80 ;  /* 0x000000800000784c */ /* 0x000fe20000000000 */
[----:B------:R-:W-:Y:S02]  /*3bc0*/  UISETP.NE.AND UP0, UPT, UR5, URZ, UPT ;  /* 0x000000ff0500728c */ /* 0x000fe4000bf05270 */
[----:B-1----:R-:W-:-:S09]  /*3bd0*/  ULEA UR6, UR6, UR8, 0x18 ;  /* 0x0000000806067291 */ /* 0x002fd2000f8ec0ff */
[----:B------:R1:W-:Y:S01]  /*3be0*/  @P0 STS.U8 [UR6+0x1c], R0 ;  /* 0x00001c00ff000988 */ /* 0x0003e20008000006 */
[----:B------:R-:W-:Y:S05]  /*3bf0*/  BRA.U UP0, `(.L_x_76) ;  /* 0x0000000100a07547 */ /* 0x000fea000b800000 */
[----:B------:R-:W-:Y:S01]  /*3c00*/  UIADD3 UR5, UPT, UPT, UR7, 0xb0, URZ ;  /* 0x000000b007057890 */ /* 0x000fe2000fffe0ff */
[----:B------:R-:W-:-:S03]  /*3c10*/  SHF.L.U32 R3, R9, 0x1f, RZ ;  /* 0x0000001f09037819 */ /* 0x000fc600000006ff */
[----:B------:R-:W-:-:S09]  /*3c20*/  ULEA UR8, UR19, UR5, 0x3 ;  /* 0x0000000513087291 */ /* 0x000fd2000f8e18ff */
[----:B------:R-:W2:Y:S02]  /*3c30*/  SYNCS.PHASECHK.TRANS64.TRYWAIT P0, [UR8], R3 ;  /* 0x00000003ff0075a7 */ /* 0x000ea40008001108 */
[----:B--2---:R-:W-:Y:S05]  /*3c40*/  @!P0 BRA `(.L_x_77) ;  /* 0x0000003000dc8947 */ /* 0x004fea0003800000 */
.L_x_139:
[----:B----4-:R-:W-:-:S04]  /*3c50*/  UIADD3 UR9, UPT, UPT, UR19, 0x1, URZ ;  /* 0x0000000113097890 */ /* 0x010fc8000fffe0ff */
        /* <DEDUP_REMOVED lines=8> */
.L_x_141:
        /* <DEDUP_REMOVED lines=9> */
.L_x_143:
[----:B------:R-:W-:-:S04]  /*3d70*/  UIADD3 UR9, UPT, UPT, UR9, 0x1, URZ ;  /* 0x0000000109097890 */ /* 0x000fc8000fffe0ff */
[----:B------:R-:W-:-:S04]  /*3d80*/  UISETP.NE.AND UP1, UPT, UR9, 0x4, UPT ;  /* 0x000000040900788c */ /* 0x000fc8000bf25270 */
[----:B------:R-:W-:Y:S02]  /*3d90*/  USEL UR8, URZ, 0x1, UP1 ;  /* 0x00000001ff087887 */ /* 0x000fe40008800000 */
[----:B------:R-:W-:-:S04]  /*3da0*/  USEL UR9, UR9, URZ, UP1 ;  /* 0x000000ff09097287 */ /* 0x000fc80008800000 */
[----:B------:R-:W-:Y:S01]  /*3db0*/  ULEA UR9, UR9, UR5, 0x3 ;  /* 0x0000000509097291 */ /* 0x000fe2000f8e18ff */
[----:B-1----:R-:W-:-:S04]  /*3dc0*/  LOP3.LUT R3, R2, UR8, RZ, 0x3c, !PT ;  /* 0x0000000802037c12 */ /* 0x002fc8000f8e3cff */
[----:B------:R-:W-:Y:S01]  /*3dd0*/  SHF.L.U32 R3, R3, 0x1f, RZ ;  /* 0x0000001f03037819 */ /* 0x000fe200000006ff */
[----:B------:R-:W-:-:S04]  /*3de0*/  IMAD.U32 R0, RZ, RZ, UR9 ;  /* 0x00000009ff007e24 */ /* 0x000fc8000f8e00ff */
[----:B------:R1:W2:Y:S03]  /*3df0*/  SYNCS.PHASECHK.TRANS64.TRYWAIT P0, [R0+URZ], R3 ;  /* 0x00000003000075a7 */ /* 0x0002a600080011ff */
[----:B--2---:R-:W-:Y:S05]  /*3e00*/  @!P0 NANOSLEEP.SYNCS 0x989680 ;  /* 0x009896800000895d */ /* 0x004fea0003900000 */
[----:B------:R-:W2:Y:S02]  /*3e10*/  @!P0 SYNCS.PHASECHK.TRANS64 P0, [R0+URZ], R3 ;  /* 0x00000003000085a7 */ /* 0x000ea400080010ff */
[----:B--2---:R-:W-:Y:S05]  /*3e20*/  @P0 BRA `(.L_x_80) ;  /* 0x0000000000200947 */ /* 0x004fea0003800000 */
.L_x_81:
[----:B--2---:R2:W4:Y:S02]  /*3e30*/  SYNCS.PHASECHK.TRANS64.TRYWAIT P0, [R0+URZ], R3 ;  /* 0x00000003000075a7 */ /* 0x00452400080011ff */
[----:B----4-:R-:W-:Y:S05]  /*3e40*/  @!P0 NANOSLEEP.SYNCS 0x989680 ;  /* 0x009896800000895d */ /* 0x010fea0003900000 */
[----:B------:R-:W4:Y:S02]  /*3e50*/  @!P0 SYNCS.PHASECHK.TRANS64 P0, [R0+URZ], R3 ;  /* 0x00000003000085a7 */ /* 0x000f2400080010ff */
[----:B----4-:R-:W-:Y:S05]  /*3e60*/  @!P0 BRA `(.L_x_81) ;  /* 0xfffffffc00f08947 */ /* 0x010fea000383ffff */
[----:B------:R-:W-:Y:S05]  /*3e70*/  BRA `(.L_x_80) ;  /* 0x00000000000c7947 */ /* 0x000fea0003800000 */
.L_x_76:
[----:B------:R-:W-:-:S04]  /*3e80*/  UIADD3 UR5, UPT, UPT, UR7, 0xf0, URZ ;  /* 0x000000f007057890 */ /* 0x000fc8000fffe0ff */
[----:B------:R-:W-:-:S09]  /*3e90*/  UPRMT UR5, UR4, 0x654, UR5 ;  /* 0x0000065404057896 */ /* 0x000fd20008000005 */
[----:B------:R-:W-:Y:S03]  /*3ea0*/  SYNCS.ARRIVE.TRANS64.RED.A1T0 RZ, [UR5], RZ ;  /* 0x000000ffffff79a7 */ /* 0x000fe60008100405 */
.L_x_80:
[----:B-12---:R-:W-:Y:S01]  /*3eb0*/  SHF.L.U32 R3, RZ, 0x1f, RZ ;  /* 0x0000001fff037819 */ /* 0x006fe200000006ff */
[----:B------:R-:W-:Y:S01]  /*3ec0*/  UIADD3 UR5, UPT, UPT, UR7, 0xf0, URZ ;  /* 0x000000f007057890 */ /* 0x000fe2000fffe0ff */
[----:B------:R-:W-:Y:S02]  /*3ed0*/  PLOP3.LUT P0, PT, PT, PT, UP0, 0x80, 0x8 ;  /* 0x000000000008781c */ /* 0x000fe40003f0f008 */
[----:B------:R-:W1:Y:S02]  /*3ee0*/  SYNCS.PHASECHK.TRANS64.TRYWAIT P1, [UR7+0xf0], R3 ;  /* 0x0000f003ff0075a7 */ /* 0x000e640008021107 */
[----:B-1----:R-:W-:Y:S09]  /*3ef0*/  @!P1 BRA `(.L_x_82) ;  /* 0x0000003000789947 */ /* 0x002ff20003800000 */
.L_x_145:
[----:B------:R-:W-:Y:S01]  /*3f00*/  @!UP0 UPRMT UR5, UR4, 0x654, UR5 ;  /* 0x0000065404058896 */ /* 0x000fe20008000005 */
[----:B------:R-:W-:Y:S02]  /*3f10*/  UMOV UR8, 0xffff ;  /* 0x0000ffff00087882 */ /* 0x000fe40000000000 */
[----:B------:R-:W-:-:S06]  /*3f20*/  UMOV UR4, 0x1 ;  /* 0x0000000100047882 */ /* 0x000fcc0000000000 */
[----:B------:R-:W-:Y:S01]  /*3f30*/  @!P0 SYNCS.ARRIVE.TRANS64.RED.A1T0 RZ, [UR5], RZ ;  /* 0x000000ffffff89a7 */ /* 0x000fe20008100405 */
[----:B------:R-:W-:Y:S01]  /*3f40*/  NOP ;  /* 0x0000000000007918 */ /* 0x000fe20000000000 */
[----:B-1----:R-:W1:Y:S01]  /*3f50*/  LDS R0, [UR6+0x14] ;  /* 0x00001406ff007984 */ /* 0x002e620008000800 */
[----:B------:R-:W-:-:S04]  /*3f60*/  ULOP3.LUT UR5, UR21, 0xffff, URZ, 0xc0, !UPT ;  /* 0x0000ffff15057892 */ /* 0x000fc8000f8ec0ff */
[----:B------:R-:W-:-:S04]  /*3f70*/  USHF.R.U32.HI UR5, URZ, 0x5, UR5 ;  /* 0x00000005ff057899 */ /* 0x000fc80008011605 */
[----:B------:R-:W-:Y:S02]  /*3f80*/  USHF.L.U32 UR8, UR8, UR5, URZ ;  /* 0x0000000508087299 */ /* 0x000fe400080006ff */
[----:B------:R-:W-:-:S04]  /*3f90*/  USHF.L.U32 UR4, UR4, UR5, URZ ;  /* 0x0000000504047299 */ /* 0x000fc800080006ff */
[----:B-1----:R-:W-:-:S04]  /*3fa0*/  LOP3.LUT R0, R0, UR8, RZ, 0xc0, !PT ;  /* 0x0000000800007c12 */ /* 0x002fc8000f8ec0ff */
[----:B------:R-:W-:-:S13]  /*3fb0*/  ISETP.NE.AND P0, PT, R0, UR8, PT ;  /* 0x0000000800007c0c */ /* 0x000fda000bf05270 */
[----:B------:R-:W-:Y:S05]  /*3fc0*/  @P0 BRA `(.L_x_83) ;  /* 0x0000000000580947 */ /* 0x000fea0003800000 */
[----:B------:R-:W1:Y:S02]  /*3fd0*/  LDS R0, [UR6+0x18] ;  /* 0x00001806ff007984 */ /* 0x000e640008000800 */
[----:B-1----:R-:W-:-:S04]  /*3fe0*/  LOP3.LUT R0, R0, UR4, RZ, 0xc0, !PT ;  /* 0x0000000400007c12 */ /* 0x002fc8000f8ec0ff */
[----:B------:R-:W-:-:S13]  /*3ff0*/  ISETP.NE.AND P0, PT, R0, UR4, PT ;  /* 0x0000000400007c0c */ /* 0x000fda000bf05270 */
[----:B------:R-:W-:Y:S05]  /*4000*/  @P0 BRA `(.L_x_84) ;  /* 0x00000000003c0947 */ /* 0x000fea0003800000 */
[----:B------:R-:W1:Y:S01]  /*4010*/  S2R R2, SR_LANEID ;  /* 0x0000000000027919 */ /* 0x000e620000000000 */
[----:B------:R-:W-:Y:S01]  /*4020*/  ULOP3.LUT UR8, URZ, UR8, URZ, 0x33, !UPT ;  /* 0x00000008ff087292 */ /* 0x000fe2000f8e33ff */
[----:B------:R-:W-:Y:S01]  /*4030*/  LOP3.LUT R4, RZ, UR4, RZ, 0x33, !PT ;  /* 0x00000004ff047c12 */ /* 0x000fe2000f8e33ff */
[----:B------:R-:W-:Y:S02]  /*4040*/  VOTEU.ANY UR7, UPT, PT ;  /* 0x0000000000077886 */ /* 0x000fe400038e0100 */
[----:B------:R-:W-:Y:S01]  /*4050*/  UFLO.U32 UR7, UR7 ;  /* 0x00000007000772bd */ /* 0x000fe200080e0000 */
[----:B------:R-:W2:Y:S01]  /*4060*/  REDUX UR4, R4 ;  /* 0x00000000040473c4 */ /* 0x000ea20000000000 */
[----:B------:R-:W-:-:S06]  /*4070*/  IMAD.U32 R0, RZ, RZ, UR8 ;  /* 0x00000008ff007e24 */ /* 0x000fcc000f8e00ff */
[----:B------:R1:W-:Y:S01]  /*4080*/  UTCATOMSWS.AND URZ, UR8 ;  /* 0x0000000800ff79e3 */ /* 0x0003e20008000000 */
[----:B------:R-:W3:Y:S01]  /*4090*/  REDUX UR5, R0 ;  /* 0x00000000000573c4 */ /* 0x000ee20000000000 */
[----:B-1----:R-:W-:Y:S01]  /*40a0*/  ISETP.EQ.U32.AND P0, PT, R2, UR7, PT ;  /* 0x0000000702007c0c */ /* 0x002fe2000bf02070 */
[----:B--2---:R-:W-:Y:S01]  /*40b0*/  IMAD.U32 R2, RZ, RZ, UR4 ;  /* 0x00000004ff027e24 */ /* 0x004fe2000f8e00ff */
[----:B---3--:R-:W-:-:S11]  /*40c0*/  MOV R3, UR5 ;  /* 0x0000000500037c02 */ /* 0x008fd60008000f00 */
[----:B------:R1:W-:Y:S04]  /*40d0*/  @P0 ATOMS.AND RZ, [UR6+0x14], R3 ;  /* 0x00001403ffff098c */ /* 0x0003e8000a800006 */
[----:B------:R1:W-:Y:S01]  /*40e0*/  @P0 ATOMS.AND RZ, [UR6+0x18], R2 ;  /* 0x00001802ffff098c */ /* 0x0003e2000a800006 */
[----:B------:R-:W-:Y:S05]  /*40f0*/  BRA `(.L_x_85) ;  /* 0x0000000000147947 */ /* 0x000fea0003800000 */
.L_x_84:
[----:B------:R-:W-:Y:S02]  /*4100*/  MOV R2, 0x4120 ;  /* 0x0000412000027802 */ /* 0x000fe40000000f00 */
[----:B---345:R-:W-:Y:S05]  /*4110*/  CALL.REL.NOINC `($__internal_0_$__cuda_sm10x_tcgen05_guardrail_trap_col_being_dealloced_not_returned_by_alloc) ;  /* 0x00000030008c7944 */ /* 0x038fea0003c00000 */
[----:B------:R-:W-:Y:S05]  /*4120*/  BRA `(.L_x_85) ;  /* 0x0000000000087947 */ /* 0x000fea0003800000 */
.L_x_83:
[----:B------:R-:W-:Y:S02]  /*4130*/  MOV R2, 0x4150 ;  /* 0x0000415000027802 */ /* 0x000fe40000000f00 */
[----:B---345:R-:W-:Y:S05]  /*4140*/  CALL.REL.NOINC `($__internal_2_$__cuda_sm10x_tcgen05_guardrail_trap_unallocated_columns_being_dealloced) ;  /* 0x0000003000987944 */ /* 0x038fea0003c00000 */
.L_x_85:
[----:B------:R-:W-:Y:S01]  /*4150*/  NOP ;  /* 0x0000000000007918 */ /* 0x000fe20000000000 */
[----:B----4-:R-:W-:Y:S05]  /*4160*/  EXIT ;  /* 0x000000000000794d */ /* 0x010fea0003800000 */
.L_x_56:
[----:B------:R-:W-:-:S09]  /*4170*/  UISETP.NE.OR UP5, UPT, UR10, 0x3, !UP5 ;  /* 0x000000030a00788c */ /* 0x000fd2000efa5670 */
[----:B------:R-:W-:Y:S05]  /*4180*/  BRA.U UP5, `(.L_x_86) ;  /* 0x0000000905c87547 */ /* 0x000fea000b800000 */
[----:B------:R-:W1:Y:S01]  /*4190*/  LDC R0, c[0x0][0xb30] ;  /* 0x0002cc00ff007b82 */ /* 0x000e620000000800 */
[----:B------:R-:W2:Y:S01]  /*41a0*/  LDCU.64 UR8, c[0x0][0x888] ;  /* 0x00011100ff0877ac */ /* 0x000ea20008000a00 */
[----:B------:R-:W-:Y:S01]  /*41b0*/  IMAD.MOV.U32 R30, RZ, RZ, 0x1 ;  /* 0x00000001ff1e7424 */ /* 0x000fe200078e00ff */
[----:B------:R-:W-:Y:S01]  /*41c0*/  CS2R R28, SRZ ;  /* 0x00000000001c7805 */ /* 0x000fe2000001ff00 */
[----:B------:R-:W-:Y:S01]  /*41d0*/  IMAD.MOV.U32 R25, RZ, RZ, 0x1000 ;  /* 0x00001000ff197424 */ /* 0x000fe200078e00ff */
[----:B------:R-:W3:Y:S03]  /*41e0*/  LDCU.64 UR4, c[0x0][0x890] ;  /* 0x00011200ff0477ac */ /* 0x000ee60008000a00 */
[----:B------:R-:W4:Y:S01]  /*41f0*/  LDC R19, c[0x0][0x370] ;  /* 0x0000dc00ff137b82 */ /* 0x000f220000000800 */
[----:B------:R-:W-:Y:S01]  /*4200*/  UMOV UR6, 0x400 ;  /* 0x0000040000067882 */ /* 0x000fe20000000000 */
[----:B------:R-:W-:-:S02]  /*4210*/  UPLOP3.LUT UP1, UPT, UPT, UPT, UPT, 0x40, 0x4 ;  /* 0x000000000004789c */ /* 0x000fc40003f2e870 */
[----:B------:R-:W-:-:S04]  /*4220*/  ULEA UR6, UR37, UR6, 0x18 ;  /* 0x0000000625067291 */ /* 0x000fc8000f8ec0ff */
[----:B------:R-:W4:Y:S01]  /*4230*/  LDC R2, c[0x0][0xb0c] ;  /* 0x0002c300ff027b82 */ /* 0x000f220000000800 */
[----:B--2---:R-:W-:Y:S02]  /*4240*/  UISETP.NE.U32.AND UP2, UPT, UR8, URZ, UPT ;  /* 0x000000ff0800728c */ /* 0x004fe4000bf45070 */
[----:B------:R-:W-:Y:S02]  /*4250*/  UIADD3 UR8, UPT, UPT, UR6, 0x50, URZ ;  /* 0x0000005006087890 */ /* 0x000fe4000fffe0ff */
[----:B---3--:R-:W-:-:S03]  /*4260*/  UISETP.NE.U32.AND UP3, UPT, UR4, URZ, UPT ;  /* 0x000000ff0400728c */ /* 0x008fc6000bf65070 */
[----:B------:R-:W2:Y:S01]  /*4270*/  LDC R18, c[0x0][0xb20] ;  /* 0x0002c800ff127b82 */ /* 0x000ea20000000800 */
[----:B-1----:R-:W-:Y:S01]  /*4280*/  ISETP.NE.AND P1, PT, R0, 0x1, PT ;  /* 0x000000010000780c */ /* 0x002fe20003f25270 */
[----:B------:R-:W-:Y:S02]  /*4290*/  UISETP.NE.AND.EX UP2, UPT, UR9, URZ, UPT, UP2 ;  /* 0x000000ff0900728c */ /* 0x000fe4000bf45320 */
[----:B------:R-:W-:Y:S02]  /*42a0*/  UPRMT UR37, UR37, 0x654, UR8 ;  /* 0x0000065425257896 */ /* 0x000fe40008000008 */
[----:B------:R-:W-:Y:S02]  /*42b0*/  UISETP.NE.AND.EX UP3, UPT, UR5, URZ, UPT, UP3 ;  /* 0x000000ff0500728c */ /* 0x000fe4000bf65330 */
[----:B------:R-:W1:Y:S08]  /*42c0*/  LDC.64 R32, c[0x0][0x348] ;  /* 0x0000d200ff207b82 */ /* 0x000e700000000a00 */
[----:B------:R-:W3:Y:S08]  /*42d0*/  LDC.64 R16, c[0x0][0xb10] ;  /* 0x0002c400ff107b82 */ /* 0x000ef00000000a00 */
[----:B------:R-:W1:Y:S08]  /*42e0*/  LDC.64 R6, c[0x0][0xb18] ;  /* 0x0002c600ff067b82 */ /* 0x000e700000000a00 */
[----:B------:R-:W1:Y:S08]  /*42f0*/  LDC.64 R4, c[0x0][0xb28] ;  /* 0x0002ca00ff047b82 */ /* 0x000e700000000a00 */
[----:B--2-4-:R-:W1:Y:S02]  /*4300*/  LDC R24, c[0x0][0x374] ;  /* 0x0000dd00ff187b82 */ /* 0x014e640000000800 */
.L_x_94:
[C---:B------:R-:W-:Y:S02]  /*4310*/  LEA R0, R29.reuse, UR6, 0x3 ;  /* 0x000000061d007c11 */ /* 0x040fe4000f8e18ff */
[----:B------:R-:W-:Y:S02]  /*4320*/  SHF.L.U32 R3, R28, 0x1f, RZ ;  /* 0x0000001f1c037819 */ /* 0x000fe400000006ff */
[----:B------:R-:W-:Y:S02]  /*4330*/  LEA R20, R29, UR6, 0x4 ;  /* 0x000000061d147c11 */ /* 0x000fe4000f8e20ff */
[----:B--2---:R-:W2:Y:S02]  /*4340*/  SYNCS.PHASECHK.TRANS64.TRYWAIT P0, [R0+URZ+0x70], R3 ;  /* 0x00007003000075a7 */ /* 0x004ea400080011ff */
[----:B--2---:R-:W-:Y:S05]  /*4350*/  @!P0 BRA `(.L_x_87) ;  /* 0x0000002c00788947 */ /* 0x004fea0003800000 */
.L_x_146:
[----:B------:R-:W-:Y:S01]  /*4360*/  ISETP.GE.AND P0, PT, R40, 0x1, PT ;  /* 0x000000012800780c */ /* 0x000fe20003f06270 */
[----:B------:R-:W4:Y:S01]  /*4370*/  LDS.128 R20, [R20+0x100] ;  /* 0x0001000014147984 */ /* 0x000f220000000c00 */
[----:B------:R-:W-:Y:S01]  /*4380*/  ISETP.NE.U32.AND P4, PT, RZ, UR4, PT ;  /* 0x00000004ff007c0c */ /* 0x000fe2000bf85070 */
[----:B--2---:R-:W-:Y:S01]  /*4390*/  VIADD R0, R0, 0x80 ;  /* 0x0000008000007836 */ /* 0x004fe20000000000 */
[----:B------:R-:W-:Y:S02]  /*43a0*/  SHF.L.U32 R26, R30, 0x1f, RZ ;  /* 0x0000001f1e1a7819 */ /* 0x000fe400000006ff */
[----:B------:R-:W-:Y:S02]  /*43b0*/  ISETP.NE.AND.EX P4, PT, RZ, UR5, PT, P4 ;  /* 0x00000005ff007c0c */ /* 0x000fe4000bf85340 */
[----:B------:R-:W-:Y:S01]  /*43c0*/  PRMT R0, RZ, 0x654, R0 ;  /* 0x00000654ff007816 */ /* 0x000fe20000000000 */
[----:B------:R-:W-:Y:S01]  /*43d0*/  @!PT LDS RZ, [RZ] ;  /* 0x00000000fffff984 */ /* 0x000fe20000000800 */
[----:B------:R-:W-:Y:S01]  /*43e0*/  @!PT LDS RZ, [RZ] ;  /* 0x00000000fffff984 */ /* 0x000fe20000000800 */
[----:B------:R-:W-:Y:S01]  /*43f0*/  @!PT LDS RZ, [RZ] ;  /* 0x00000000fffff984 */ /* 0x000fe20000000800 */
[----:B------:R-:W-:Y:S01]  /*4400*/  @!PT LDS RZ, [RZ] ;  /* 0x00000000fffff984 */ /* 0x000fe20000000800 */
[----:B------:R2:W-:Y:S06]  /*4410*/  MEMBAR.ALL.CTA ;  /* 0x0000000000007992 */ /* 0x0005ec0000008000 */
[----:B--2---:R-:W2:Y:S02]  /*4420*/  FENCE.VIEW.ASYNC.S ;  /* 0x00000000000073c6 */ /* 0x004ea40000000000 */
[----:B--2---:R2:W-:Y:S01]  /*4430*/  SYNCS.ARRIVE.TRANS64.RED.A1T0 RZ, [R0+URZ], RZ ;  /* 0x000000ff00ff79a7 */ /* 0x0045e200081004ff */
[----:B----4-:R-:W-:Y:S11]  /*4440*/  LOP3.LUT P3, RZ, R22, 0x1, RZ, 0xc0, !PT ;  /* 0x0000000116ff7812 */ /* 0x010ff6000786c0ff */
[----:B------:R-:W-:Y:S02]  /*4450*/  @!UPT UIADD3 URZ, UPT, UPT, URZ, URZ, URZ ;  /* 0x000000fffffff290 */ /* 0x000fe4000fffe0ff */
[----:B------:R-:W-:Y:S02]  /*4460*/  @P3 MOV R13, R20 ;  /* 0x00000014000d3202 */ /* 0x000fe40000000f00 */
[----:B------:R-:W-:Y:S01]  /*4470*/  @P3 LOP3.LUT R8, R21, 0xffff, RZ, 0xc0, !PT ;  /* 0x0000ffff15083812 */ /* 0x000fe200078ec0ff */
[----:B--2---:R-:W-:Y:S06]  /*4480*/  @!P0 BRA `(.L_x_88) ;  /* 0x0000000000a48947 */ /* 0x004fec0003800000 */
[----:B-1----:R-:W-:Y:S01]  /*4490*/  IMAD.HI.U32 R31, R24, R7, RZ ;  /* 0x00000007181f7227 */ /* 0x002fe200078e00ff */
[----:B------:R-:W-:Y:S02]  /*44a0*/  ISETP.NE.AND P0, PT, R6, 0x1, PT ;  /* 0x000000010600780c */ /* 0x000fe40003f05270 */
[----:B------:R-:W-:Y:S01]  /*44b0*/  ISETP.NE.AND P2, PT, R40, 0x1, PT ;  /* 0x000000012800780c */ /* 0x000fe20003f45270 */
[----:B---3--:R-:W-:Y:S01]  /*44c0*/  IMAD.HI.U32 R34, R19, R16, RZ ;  /* 0x0000001013227227 */ /* 0x008fe200078e00ff */
[----:B------:R-:W-:Y:S02]  /*44d0*/  SHF.R.U32.HI R31, RZ, R18, R31 ;  /* 0x00000012ff1f7219 */ /* 0x000fe4000001161f */
[----:B------:R-:W-:Y:S01]  /*44e0*/  ISETP.NE.AND P5, PT, R2, 0x1, PT ;  /* 0x000000010200780c */ /* 0x000fe20003fa5270 */
[----:B------:R-:W-:Y:S01]  /*44f0*/  IMAD.HI.U32 R36, R13, R16, RZ ;  /* 0x000000100d247227 */ /* 0x000fe200078e00ff */
[----:B------:R-:W-:Y:S02]  /*4500*/  SHF.R.U32.HI R34, RZ, R17, R34 ;  /* 0x00000011ff227219 */ /* 0x000fe40000011622 */
[----:B------:R-:W-:Y:S01]  /*4510*/  SEL R3, R24, R31, !P0 ;  /* 0x0000001f18037207 */ /* 0x000fe20004000000 */
[C---:B------:R-:W-:Y:S01]  /*4520*/  IMAD.HI.U32 R31, R8.reuse, R7, RZ ;  /* 0x00000007081f7227 */ /* 0x040fe200078e00ff */
[----:B------:R-:W-:Y:S02]  /*4530*/  SEL R11, R19, R34, !P5 ;  /* 0x00000022130b7207 */ /* 0x000fe40006800000 */
[----:B------:R-:W-:Y:S01]  /*4540*/  SHF.R.U32.HI R36, RZ, R17, R36 ;  /* 0x00000011ff247219 */ /* 0x000fe20000011624 */
[----:B------:R-:W-:Y:S01]  /*4550*/  IMAD.HI.U32 R38, R3, R4, RZ ;  /* 0x0000000403267227 */ /* 0x000fe200078e00ff */
[----:B------:R-:W-:Y:S03]  /*4560*/  SHF.R.U32.HI R31, RZ, R18, R31 ;  /* 0x00000012ff1f7219 */ /* 0x000fe6000001161f */
[----:B------:R-:W-:Y:S01]  /*4570*/  IMAD.HI.U32 R34, R11, R4, RZ ;  /* 0x000000040b227227 */ /* 0x000fe200078e00ff */
[----:B------:R-:W-:Y:S02]  /*4580*/  @P2 SHF.R.U32.HI R3, RZ, R5, R38 ;  /* 0x00000005ff032219 */ /* 0x000fe40000011626 */
[----:B------:R-:W-:Y:S02]  /*4590*/  SEL R9, R8, R31, !P0 ;  /* 0x0000001f08097207 */ /* 0x000fe40004000000 */
[----:B------:R-:W-:Y:S01]  /*45a0*/  @P2 SHF.R.U32.HI R11, RZ, R5, R34 ;  /* 0x00000005ff0b2219 */ /* 0x000fe20000011622 */
[C---:B------:R-:W-:Y:S01]  /*45b0*/  IMAD R10, R40.reuse, R3, RZ ;  /* 0x00000003280a7224 */ /* 0x040fe200078e02ff */
[----:B------:R-:W-:Y:S01]  /*45c0*/  SEL R3, R13, R36, !P5 ;  /* 0x000000240d037207 */ /* 0x000fe20006800000 */
[C---:B------:R-:W-:Y:S03]  /*45d0*/  IMAD.HI.U32 R14, R9.reuse, R4, RZ ;  /* 0x00000004090e7227 */ /* 0x040fe600078e00ff */
[----:B------:R-:W-:Y:S01]  /*45e0*/  ISETP.GE.AND P0, PT, R9, R10, PT ;  /* 0x0000000a0900720c */ /* 0x000fe20003f06270 */
[C---:B------:R-:W-:Y:S01]  /*45f0*/  IMAD R12, R40.reuse, R11, RZ ;  /* 0x0000000b280c7224 */ /* 0x040fe200078e02ff */
[-C--:B------:R-:W-:Y:S04]  /*4600*/  SHF.R.U32.HI R14, RZ, R5.reuse, R14 ;  /* 0x00000005ff0e7219 */ /* 0x080fe8000001160e */
[----:B------:R-:W-:Y:S02]  /*4610*/  ISETP.GE.OR P0, PT, R3, R12, P0 ;  /* 0x0000000c0300720c */ /* 0x000fe40000706670 */
[----:B------:R-:W-:Y:S05]  /*4620*/  SEL R15, R9, R14, !P2 ;  /* 0x0000000e090f7207 */ /* 0x000fea0005000000 */
[----:B------:R-:W-:Y:S04]  /*4630*/  IMAD.MOV R14, RZ, RZ, -R15 ;  /* 0x000000ffff0e7224 */ /* 0x000fe800078e0a0f */
[----:B------:R-:W-:Y:S02]  /*4640*/  IMAD R14, R40, R14, R9 ;  /* 0x0000000e280e7224 */ /* 0x000fe400078e0209 */
[C---:B------:R-:W-:Y:S05]  /*4650*/  @!P0 IMAD.HI.U32 R10, R3.reuse, R4, RZ ;  /* 0x00000004030a8227 */ /* 0x040fea00078e00ff */
[----:B------:R-:W-:Y:S04]  /*4660*/  @!P0 SHF.R.U32.HI R10, RZ, R5, R10 ;  /* 0x00000005ff0a8219 */ /* 0x000fe8000001160a */
[----:B------:R-:W-:Y:S01]  /*4670*/  @!P0 SEL R0, R3, R10, !P2 ;  /* 0x0000000a03008207 */ /* 0x000fe20005000000 */
[----:B------:R-:W-:Y:S03]  /*4680*/  IMAD.MOV R10, RZ, RZ, -R3 ;  /* 0x000000ffff0a7224 */ /* 0x000fe600078e0a03 */
[----:B------:R-:W-:Y:S01]  /*4690*/  @!P0 IADD3 R15, PT, PT, R15, -R0, RZ ;  /* 0x800000000f0f8210 */ /* 0x000fe20007ffe0ff */
[----:B------:R-:W-:Y:S01]  /*46a0*/  @!P0 IMAD R0, R11, R14, R0 ;  /* 0x0000000e0b008224 */ /* 0x000fe200078e0200 */
[----:B------:R-:W-:Y:S01]  /*46b0*/  IADD3 R11, PT, PT, -R9, RZ, RZ ;  /* 0x000000ff090b7210 */ /* 0x000fe20007ffe1ff */
[----:B------:R-:W-:Y:S02]  /*46c0*/  IMAD R13, R2, R10, R13 ;  /* 0x0000000a020d7224 */ /* 0x000fe400078e020d */
[----:B------:R-:W-:Y:S02]  /*46d0*/  @!P0 IMAD R9, R15, R40, R3 ;  /* 0x000000280f098224 */ /* 0x000fe400078e0203 */
[----:B------:R-:W-:Y:S02]  /*46e0*/  @!P0 IMAD.MOV.U32 R3, RZ, RZ, R0 ;  /* 0x000000ffff038224 */ /* 0x000fe400078e0000 */
[----:B------:R-:W-:Y:S02]  /*46f0*/  IMAD R8, R6, R11, R8 ;  /* 0x0000000b06087224 */ /* 0x000fe400078e0208 */
[----:B------:R-:W-:Y:S02]  /*4700*/  IMAD R13, R3, R2, R13 ;  /* 0x00000002030d7224 */ /* 0x000fe400078e020d */
[----:B------:R-:W-:Y:S02]  /*4710*/  IMAD R8, R9, R6, R8 ;  /* 0x0000000609087224 */ /* 0x000fe400078e0208 */
.L_x_88:
[----:B------:R-:W-:Y:S05]  /*4720*/  BRA.U UP1, `(.L_x_89) ;  /* 0x0000000101107547 */ /* 0x000fea000b800000 */
[----:B------:R-:W-:Y:S04]  /*4730*/  MOV R0, UR7 ;  /* 0x0000000700007c02 */ /* 0x000fe80008000f00 */
[----:B------:R-:W-:Y:S04]  /*4740*/  SHF.L.U32 R3, R0, 0x1f, RZ ;  /* 0x0000001f00037819 */ /* 0x000fe800000006ff */
[----:B------:R-:W2:Y:S02]  /*4750*/  SYNCS.PHASECHK.TRANS64.TRYWAIT P0, [UR6+0x68], R3 ;  /* 0x00006803ff0075a7 */ /* 0x000ea40008001106 */
[----:B--2---:R-:W-:Y:S05]  /*4760*/  @!P0 BRA `(.L_x_90) ;  /* 0x0000002800888947 */ /* 0x004fea0003800000 */
.L_x_89:
[----:B------:R-:W-:Y:S05]  /*4770*/  BRA.U !UP3, `(.L_x_91) ;  /* 0x000000010b347547 */ /* 0x000fea000b800000 */
[----:B------:R-:W-:Y:S01]  /*4780*/  UPLOP3.LUT UP0, UPT, UPT, UPT, UP2, 0x80, 0x8 ;  /* 0x000000000008789c */ /* 0x000fe20003f0f020 */
[----:B--2---:R-:W-:Y:S02]  /*4790*/  HFMA2 R0, -RZ, RZ, 0, 5.9604644775390625e-08 ;  /* 0x00000001ff007431 */ /* 0x004fe400000001ff */
[----:B------:R-:W-:Y:S03]  /*47a0*/  IMAD.MOV.U32 R95, RZ, RZ, 0x1 ;  /* 0x00000001ff5f7424 */ /* 0x000fe600078e00ff */
[----:B------:R-:W-:Y:S05]  /*47b0*/  PLOP3.LUT P0, PT, PT, PT, UP0, 0x80, 0x8 ;  /* 0x000000000008781c */ /* 0x000fea0003f0f008 */
[----:B------:R-:W2:Y:S01]  /*47c0*/  @UP0 LDCU.64 UR10, c[0x0][0x888] ;  /* 0x00011100ff0a07ac */ /* 0x000ea20008000a00 */
[----:B------:R-:W-:Y:S07]  /*47d0*/  @UP0 UIMAD UR8, UR36, UR4, URZ ;  /* 0x00000004240802a4 */ /* 0x000fee000f8e02ff */
[----:B------:R-:W-:Y:S01]  /*47e0*/  @!P0 PRMT R95, R0, 0x7610, R95 ;  /* 0x00007610005f8816 */ /* 0x000fe2000000005f */
[----:B--2---:R-:W-:Y:S03]  /*47f0*/  @UP0 UIMAD.WIDE UR10, UR8, 0x4, UR10 ;  /* 0x00000004080a08a5 */ /* 0x004fe6000f8e020a */
[----:B------:R-:W2:Y:S03]  /*4800*/  @!UP0 LDCU UR8, c[0x0][0x880] ;  /* 0x00011000ff0887ac */ /* 0x000ea60008000800 */
[----:B------:R-:W-:Y:S01]  /*4810*/  IMAD.U32 R10, RZ, RZ, UR10 ;  /* 0x0000000aff0a7e24 */ /* 0x000fe2000f8e00ff */
[----:B------:R-:W-:Y:S05]  /*4820*/  MOV R11, UR11 ;  /* 0x0000000b000b7c02 */ /* 0x000fea0008000f00 */
[----:B-----5:R4:W5:Y:S02]  /*4830*/  @P0 LDG.E R49, desc[UR40][R10.64] ;  /* 0x000000280a310981 */ /* 0x020964000c1e1900 */
[----:B--2-4-:R-:W-:Y:S07]  /*4840*/  @!P0 IMAD.U32 R49, RZ, RZ, UR8 ;  /* 0x00000008ff318e24 */ /* 0x014fee000f8e00ff */
.L_x_91:
[----:B-----5:R-:W-:Y:S01]  /*4850*/  @!P4 FSETP.EQ.AND P5, PT, R49, RZ, PT ;  /* 0x000000ff3100c20b */ /* 0x020fe20003fa2000 */
[----:B------:R-:W-:Y:S01]  /*4860*/  @!UPT UIADD3 URZ, UPT, UPT, URZ, URZ, URZ ;  /* 0x000000fffffff290 */ /* 0x000fe2000fffe0ff */
[----:B------:R-:W-:Y:S11]  /*4870*/  @!P4 BRA `(.L_x_92) ;  /* 0x000000000014c947 */ /* 0x000ff60003800000 */
[----:B------:R-:W-:Y:S02]  /*4880*/  LOP3.LUT P0, RZ, R95, 0xff, RZ, 0xc0, !PT ;  /* 0x000000ff5fff7812 */ /* 0x000fe4000780c0ff */
[----:B------:R-:W-:Y:S04]  /*4890*/  PLOP3.LUT P5, PT, PT, PT, UP0, 0x80, 0x8 ;  /* 0x000000000008781c */ /* 0x000fe80003faf008 */
[----:B------:R-:W-:Y:S07]  /*48a0*/  PLOP3.LUT P5, PT, P5, PT, PT, 0x8, 0x80 ;  /* 0x000000000080781c */ /* 0x000fee0002fae170 */
[----:B------:R-:W-:Y:S11]  /*48b0*/  @P0 FSETP.EQ.AND P5, PT, R49, RZ, PT ;  /* 0x000000ff3100020b */ /* 0x000ff60003fa2000 */
[----:B------:R-:W-:Y:S02]  /*48c0*/  @!UPT UIADD3 URZ, UPT, UPT, URZ, URZ, URZ ;  /* 0x000000fffffff290 */ /* 0x000fe4000fffe0ff */
.L_x_92:
[----:B------:R-:W4:Y:S01]  /*48d0*/  SYNCS.PHASECHK.TRANS64.TRYWAIT P4, [UR6+0x58], R26 ;  /* 0x0000581aff0075a7 */ /* 0x000f220008081106 */
[----:B------:R-:W-:Y:S01]  /*48e0*/  @P3 SHF.R.U32.HI R27, RZ, 0x10, R21 ;  /* 0x00000010ff1b3819 */ /* 0x000fe20000011615 */
[----:B------:R-:W-:Y:S01]  /*48f0*/  VIADD R29, R29, 0x1 ;  /* 0x000000011d1d7836 */ /* 0x000fe20000000000 */
[----:B------:R-:W5:Y:S08]  /*4900*/  LDC.64 R14, c[0x0][0xb10] ;  /* 0x0002c400ff0e7b82 */ /* 0x000f700000000a00 */
[----:B------:R-:W1:Y:S08]  /*4910*/  LDC.64 R10, c[0x0][0xb18] ;  /* 0x0002c600ff0a7b82 */ /* 0x000e700000000a00 */
[----:B--2---:R-:W2:Y:S08]  /*4920*/  @!P1 LDC R0, c[0x0][0xb20] ;  /* 0x0002c800ff009b82 */ /* 0x004eb00000000800 */
[----:B------:R-:W3:Y:S01]  /*4930*/  @!P1 LDC R3, c[0x0][0xb0c] ;  /* 0x0002c300ff039b82 */ /* 0x000ee20000000800 */
[----:B-----5:R-:W-:Y:S05]  /*4940*/  @!P1 IMAD.HI.U32 R14, R13, R14, RZ ;  /* 0x0000000e0d0e9227 */ /* 0x020fea00078e00ff */
[----:B------:R-:W-:Y:S01]  /*4950*/  @!P1 SHF.R.U32.HI R14, RZ, R15, R14 ;  /* 0x0000000fff0e9219 */ /* 0x000fe2000001160e */
[----:B-1----:R-:W-:Y:S01]  /*4960*/  @!P1 IMAD.HI.U32 R11, R8, R11, RZ ;  /* 0x0000000b080b9227 */ /* 0x002fe200078e00ff */
[----:B------:R-:W-:Y:S04]  /*4970*/  @!P1 ISETP.NE.AND P0, PT, R10, 0x1, PT ;  /* 0x000000010a00980c */ /* 0x000fe80003f05270 */
[----:B--2---:R-:W-:Y:S02]  /*4980*/  @!P1 SHF.R.U32.HI R9, RZ, R0, R11 ;  /* 0x00000000ff099219 */ /* 0x004fe4000001160b */
[----:B---3--:R-:W-:Y:S02]  /*4990*/  @!P1 ISETP.NE.AND P2, PT, R3, 0x1, PT ;  /* 0x000000010300980c */ /* 0x008fe40003f45270 */
[----:B------:R-:W-:Y:S02]  /*49a0*/  @!P1 SEL R9, R8, R9, !P0 ;  /* 0x0000000908099207 */ /* 0x000fe40004000000 */
[----:B------:R-:W-:Y:S02]  /*49b0*/  ELECT P0, URZ, PT ;  /* 0x0000000000ff782f */ /* 0x000fe40003800000 */
[----:B------:R-:W-:Y:S05]  /*49c0*/  @!P1 SEL R14, R13, R14, !P2 ;  /* 0x0000000e0d0e9207 */ /* 0x000fea0005000000 */
[----:B------:R-:W-:Y:S02]  /*49d0*/  @!P1 IMAD.IADD R0, R9, 0x1, -R14 ;  /* 0x0000000109009824 */ /* 0x000fe400078e0a0e */
[----:B------:R-:W-:Y:S02]  /*49e0*/  @!P1 IMAD.IADD R9, R14, 0x1, -R9 ;  /* 0x000000010e099824 */ /* 0x000fe400078e0a09 */
[----:B------:R-:W-:Y:S02]  /*49f0*/  @!P1 IMAD R13, R0, R3, R13 ;  /* 0x00000003000d9224 */ /* 0x000fe400078e020d */
[----:B------:R-:W-:Y:S01]  /*4a00*/  @!P1 IMAD R8, R9, R10, R8 ;  /* 0x0000000a09089224 */ /* 0x000fe200078e0208 */
[----:B----4-:R-:W-:Y:S06]  /*4a10*/  @!P4 BRA `(.L_x_93) ;  /* 0x0000002400f4c947 */ /* 0x010fec0003800000 */
.L_x_149:
[----:B------:R-:W-:Y:S01]  /*4a20*/  PLOP3.LUT P5, PT, P5, P0, PT, 0xf2, 0x2f ;  /* 0x00000000002f781c */ /* 0x000fe20002fa1e72 */
[----:B------:R-:W-:Y:S01]  /*4a30*/  UMOV UR14, 0x0 ;  /* 0x00000000000e7882 */ /* 0x000fe20000000000 */
[----:B------:R-:W-:Y:S01]  /*4a40*/  LOP3.LUT R30, R30, 0x1, RZ, 0x3c, !PT ;  /* 0x000000011e1e7812 */ /* 0x000fe200078e3cff */
[----:B------:R-:W-:Y:S01]  /*4a50*/  UMOV UR15, 0x10000000 ;  /* 0x10000000000f7882 */ /* 0x000fe20000000000 */
[----:B------:R-:W-:Y:S01]  /*4a60*/  UMOV UR12, UR36 ;  /* 0x00000024000c7c82 */ /* 0x000fe20008000000 */
[----:B------:R-:W-:Y:S08]  /*4a70*/  @P3 R2UR UR36, R27 ;  /* 0x000000001b2432ca */ /* 0x000ff000000e0000 */
[----:B-1----:R-:W-:Y:S01]  /*4a80*/  @!P5 IADD3 R3, P0, PT, R32, 0x580, RZ ;  /* 0x000005802003d810 */ /* 0x002fe20007f1e0ff */
[----:B------:R-:W-:Y:S01]  /*4a90*/  @!P5 IMAD.SHL.U32 R94, R94, 0x40, RZ ;  /* 0x000000405e5ed824 */ /* 0x000fe200078e00ff */
[----:B------:R-:W-:Y:S01]  /*4aa0*/  VOTEU.ALL UP1, P5 ;  /* 0x0000000000ff7886 */ /* 0x000fe20002820000 */
[----:B------:R-:W-:Y:S01]  /*4ab0*/  @!P5 IMAD.SHL.U32 R93, R93, 0x40, RZ ;  /* 0x000000405d5dd824 */ /* 0x000fe200078e00ff */
[----:B------:R-:W-:Y:S01]  /*4ac0*/  @!P5 R2UR UR9, R3 ;  /* 0x000000000309d2ca */ /* 0x000fe200000e0000 */
[----:B------:R-:W-:Y:S01]  /*4ad0*/  @!P5 IMAD.X R0, RZ, RZ, R33, P0 ;  /* 0x000000ffff00d224 */ /* 0x000fe200000e0621 */
[----:B------:R-:W-:Y:S01]  /*4ae0*/  @!P5 R2UR UR10, R94 ;  /* 0x000000005e0ad2ca */ /* 0x000fe200000e0000 */
[----:B------:R-:W-:Y:S01]  /*4af0*/  IMAD.IADD R94, R8, 0x1, R81 ;  /* 0x00000001085e7824 */ /* 0x000fe200078e0251 */
[----:B------:R-:W-:Y:S01]  /*4b00*/  @!P5 R2UR UR11, R93 ;  /* 0x000000005d0bd2ca */ /* 0x000fe200000e0000 */
[----:B------:R-:W-:Y:S01]  /*4b10*/  IMAD.IADD R93, R13, 0x1, R92 ;  /* 0x000000010d5d7824 */ /* 0x000fe200078e025c */
[----:B------:R-:W-:Y:S02]  /*4b20*/  @!P5 R2UR UR8, R0 ;  /* 0x000000000008d2ca */ /* 0x000fe400000e0000 */
[C---:B------:R-:W-:Y:S04]  /*4b30*/  ISETP.NE.AND P0, PT, R29.reuse, 0x2, PT ;  /* 0x000000021d00780c */ /* 0x040fe80003f05270 */
[----:B------:R-:W-:Y:S01]  /*4b40*/  SEL R3, RZ, 0x1, P0 ;  /* 0x00000001ff037807 */ /* 0x000fe20000000000 */
[----:B------:R-:W-:Y:S01]  /*4b50*/  IMAD.U32 R10, RZ, RZ, UR9 ;  /* 0x00000009ff0a7e24 */ /* 0x000fe2000f8e00ff */
[----:B------:R-:W-:Y:S01]  /*4b60*/  @!UP1 UIADD3 UR9, UPT, UPT, UR6, 0x50, URZ ;  /* 0x0000005006099890 */ /* 0x000fe2000fffe0ff */
[----:B------:R-:W-:Y:S02]  /*4b70*/  SEL R29, R29, RZ, P0 ;  /* 0x000000ff1d1d7207 */ /* 0x000fe40000000000 */
[----:B------:R-:W-:Y:S02]  /*4b80*/  LOP3.LUT R28, R28, R3, RZ, 0x3c, !PT ;  /* 0x000000031c1c7212 */ /* 0x000fe400078e3cff */
[----:B------:R-:W-:Y:S01]  /*4b90*/  IMAD.U32 R11, RZ, RZ, UR8 ;  /* 0x00000008ff0b7e24 */ /* 0x000fe2000f8e00ff */
[----:B------:R-:W-:Y:S01]  /*4ba0*/  @!P5 R2UR UR16, R10 ;  /* 0x000000000a10d2ca */ /* 0x000fe200000e0000 */
[----:B------:R-:W-:Y:S01]  /*4bb0*/  @!UP1 UIADD3 UR8, UPT, UPT, UR6, 0x200, URZ ;  /* 0x0000020006089890 */ /* 0x000fe2000fffe0ff */
[----:B------:R-:W-:Y:S02]  /*4bc0*/  VOTEU.ALL UP1, P5 ;  /* 0x0000000000ff7886 */ /* 0x000fe40002820000 */
[----:B------:R-:W-:Y:S11]  /*4bd0*/  @!P5 R2UR UR17, R11 ;  /* 0x000000000b11d2ca */ /* 0x000ff600000e0000 */
[----:B------:R-:W-:Y:S02]  /*4be0*/  @!UPT UIADD3 URZ, UPT, UPT, URZ, URZ, URZ ;  /* 0x000000fffffff290 */ /* 0x000fe4000fffe0ff */
[----:B------:R2:W-:Y:S01]  /*4bf0*/  @!UP1 UTMALDG.3D [UR8], [UR16], desc[UR14] ;  /* 0x00000e08100095b4 */ /* 0x0005e20008011000 */
[----:B------:R2:W-:Y:S01]  /*4c00*/  @!P5 SYNCS.ARRIVE.TRANS64.RED.A0TR RZ, [UR6+0x50], R25 ;  /* 0x00005019ffffd9a7 */ /* 0x0005e20008300406 */
[----:B------:R-:W-:Y:S01]  /*4c10*/  UPLOP3.LUT UP1, UPT, UPT, UPT, UPT, 0x80, 0x8 ;  /* 0x000000000008789c */ /* 0x000fe20003f2f070 */
[----:B------:R-:W-:Y:S01]  /*4c20*/  SYNCS.ARRIVE.TRANS64.RED.A1T0 RZ, [UR37], RZ ;  /* 0x000000ffffff79a7 */ /* 0x000fe20008100425 */
[----:B------:R-:W-:Y:S09]  /*4c30*/  @P3 BRA `(.L_x_94) ;  /* 0xfffffff400b43947 */ /* 0x000ff2000383ffff */
[----:B------:R-:W-:Y:S07]  /*4c40*/  MOV R0, UR6 ;  /* 0x0000000600007c02 */ /* 0x000fee0008000f00 */
.L_x_95:
[----:B-1----:R-:W-:-:S04]  /*4c50*/  SHF.L.U32 R3, R30, 0x1f, RZ ;  /* 0x0000001f1e037819 */ /* 0x002fc800000006ff */
[----:B------:R1:W3:Y:S03]  /*4c60*/  SYNCS.PHASECHK.TRANS64.TRYWAIT P0, [R0+URZ+0x58], R3 ;  /* 0x00005803000075a7 */ /* 0x0002e600080011ff */
[----:B---3--:R-:W-:Y:S05]  /*4c70*/  @!P0 NANOSLEEP.SYNCS 0x989680 ;  /* 0x009896800000895d */ /* 0x008fea0003900000 */
[----:B------:R-:W3:Y:S02]  /*4c80*/  @!P0 SYNCS.PHASECHK.TRANS64 P0, [R0+URZ+0x58], R3 ;  /* 0x00005803000085a7 */ /* 0x000ee400080010ff */
[----:B--23--:R-:W-:Y:S05]  /*4c90*/  @P0 EXIT ;  /* 0x000000000000094d */ /* 0x00cfea0003800000 */
[----:B------:R-:W-:Y:S05]  /*4ca0*/  BRA `(.L_x_95) ;  /* 0xfffffffc00e87947 */ /* 0x000fea000383ffff */
.L_x_86:
[----:B------:R-:W-:-:S06]  /*4cb0*/  UISETP.GE.AND UP1, UPT, UR10, 0x4, UPT ;  /* 0x000000040a00788c */ /* 0x000fcc000bf26270 */
[----:B------:R-:W-:-:S13]  /*4cc0*/  PLOP3.LUT P0, PT, PT, PT, UP1, 0x80, 0x8 ;  /* 0x000000000008781c */ /* 0x000fda0003f0f018 */
[----:B------:R-:W-:Y:S05]  /*4cd0*/  @!P0 EXIT ;  /* 0x000000000000894d */ /* 0x000fea0003800000 */
[----:B------:R-:W-:Y:S01]  /*4ce0*/  BAR.SYNC.DEFER_BLOCKING 0x6, 0xa0 ;  /* 0x0182800000007b1d */ /* 0x000fe20000010000 */
[C---:B------:R-:W-:Y:S01]  /*4cf0*/  IMAD.SHL.U32 R4, R103.reuse, 0x40, RZ ;  /* 0x0000004067047824 */ /* 0x040fe200078e00ff */
[----:B------:R-:W-:Y:S01]  /*4d00*/  SHF.R.U32.HI R3, RZ, 0x1, R103 ;  /* 0x00000001ff037819 */ /* 0x000fe20000011667 */
[----:B------:R-:W-:Y:S01]  /*4d10*/  IMAD.SHL.U32 R105, R106, 0x800, RZ ;  /* 0x000008006a697824 */ /* 0x000fe200078e00ff */
[----:B------:R-:W-:Y:S01]  /*4d20*/  CS2R R108, SRZ ;  /* 0x00000000006c7805 */ /* 0x000fe2000001ff00 */
[C---:B------:R-:W-:Y:S01]  /*4d30*/  IMAD.U32 R47, R103.reuse, 0x10000, RZ ;  /* 0x00010000672f7824 */ /* 0x040fe200078e00ff */
[----:B------:R-:W-:Y:S01]  /*4d40*/  UMOV UR43, 0x400 ;  /* 0x00000400002b7882 */ /* 0x000fe20000000000 */
[C---:B------:R-:W-:Y:S01]  /*4d50*/  LOP3.LUT R2, R4.reuse, 0x180, RZ, 0xc0, !PT ;  /* 0x0000018004027812 */ /* 0x040fe200078ec0ff */
[----:B------:R-:W-:Y:S01]  /*4d60*/  ULEA UR43, UR37, UR43, 0x18 ;  /* 0x0000002b252b7291 */ /* 0x000fe2000f8ec0ff */
[----:B------:R-:W1:Y:S01]  /*4d70*/  LDC R101, c[0x0][0x370] ;  /* 0x0000dc00ff657b82 */ /* 0x000e620000000800 */
[----:B------:R-:W-:Y:S01]  /*4d80*/  LOP3.LUT R4, R4, 0x640, RZ, 0xc0, !PT ;  /* 0x0000064004047812 */ /* 0x000fe200078ec0ff */
[----:B------:R-:W-:Y:S01]  /*4d90*/  IMAD.MOV.U32 R44, RZ, RZ, RZ ;  /* 0x000000ffff2c7224 */ /* 0x000fe200078e00ff */
[----:B------:R-:W-:Y:S01]  /*4da0*/  LOP3.LUT R3, R2, 0x20, R3, 0xf8, !PT ;  /* 0x0000002002037812 */ /* 0x000fe200078ef803 */
[----:B------:R-:W-:Y:S01]  /*4db0*/  IMAD.SHL.U32 R2, R103, 0x8, RZ ;  /* 0x0000000867027824 */ /* 0x000fe200078e00ff */
[----:B------:R-:W-:Y:S01]  /*4dc0*/  LOP3.LUT R105, R4, 0x800, R105, 0xf8, !PT ;  /* 0x0000080004697812 */ /* 0x000fe200078ef869 */
[----:B------:R-:W-:Y:S01]  /*4dd0*/  UIADD3 UR4, UPT, UPT, UR43, 0x1200, URZ ;  /* 0x000012002b047890 */ /* 0x000fe2000fffe0ff */
[----:B------:R-:W-:Y:S01]  /*4de0*/  IMAD.MOV.U32 R110, RZ, RZ, RZ ;  /* 0x000000ffff6e7224 */ /* 0x000fe200078e00ff */
[----:B------:R-:W2:Y:S01]  /*4df0*/  LDC R42, c[0x0][0xb0c] ;  /* 0x0002c300ff2a7b82 */ /* 0x000ea20000000800 */
[----:B------:R-:W-:Y:S01]  /*4e00*/  LOP3.LUT R4, R3, 0x30, R2, 0x78, !PT ;  /* 0x0000003003047812 */ /* 0x000fe200078e7802 */
[----:B------:R-:W-:Y:S01]  /*4e10*/  IMAD.SHL.U32 R2, R106, 0x200000, RZ ;  /* 0x002000006a027824 */ /* 0x000fe200078e00ff */
[----:B------:R-:W3:Y:S01]  /*4e20*/  LDCU.64 UR46, c[0x0][0x348] ;  /* 0x00006900ff2e77ac */ /* 0x000ee20008000a00 */
[----:B------:R-:W-:Y:S01]  /*4e30*/  IMAD.SHL.U32 R3, R103, 0x10, RZ ;  /* 0x0000001067037824 */ /* 0x000fe200078e00ff */
[----:B------:R-:W-:Y:S01]  /*4e40*/  LOP3.LUT R105, R105, R4, RZ, 0xfc, !PT ;  /* 0x0000000469697212 */ /* 0x000fe200078efcff */
[----:B------:R-:W-:Y:S01]  /*4e50*/  IMAD.MOV.U32 R114, RZ, RZ, RZ ;  /* 0x000000ffff727224 */ /* 0x000fe200078e00ff */
[----:B------:R-:W4:Y:S01]  /*4e60*/  LDS R0, [UR43+0x120] ;  /* 0x0001202bff007984 */ /* 0x000f220008000800 */
[----:B------:R-:W1:Y:S01]  /*4e70*/  LDC R100, c[0x0][0xb20] ;  /* 0x0002c800ff647b82 */ /* 0x000e620000000800 */
[----:B------:R-:W-:Y:S01]  /*4e80*/  LOP3.LUT R2, R2, 0x200000, RZ, 0xc0, !PT ;  /* 0x0020000002027812 */ /* 0x000fe200078ec0ff */
[----:B------:R-:W-:Y:S01]  /*4e90*/  VIADD R104, R105, UR43 ;  /* 0x0000002b69687c36 */ /* 0x000fe20008000000 */
[----:B------:R-:W-:Y:S01]  /*4ea0*/  LOP3.LUT R3, R3, 0x20, RZ, 0xc0, !PT ;  /* 0x0000002003037812 */ /* 0x000fe200078ec0ff */
[----:B------:R-:W-:Y:S01]  /*4eb0*/  IMAD.U32 R111, RZ, RZ, UR4 ;  /* 0x00000004ff6f7e24 */ /* 0x000fe2000f8e00ff */
[----:B------:R-:W-:Y:S01]  /*4ec0*/  LOP3.LUT R47, R2, 0x400000, R47, 0xf8, !PT ;  /* 0x00400000022f7812 */ /* 0x000fe200078ef82f */
[----:B------:R-:W1:Y:S01]  /*4ed0*/  LDCU.64 UR38, c[0x0][0x888] ;  /* 0x00011100ff2677ac */ /* 0x000e620008000a00 */
[----:B------:R-:W-:Y:S01]  /*4ee0*/  IADD3 R104, PT, PT, -R3, 0x200, R104 ;  /* 0x0000020003687810 */ /* 0x000fe20007ffe168 */
[----:B------:R-:W1:Y:S01]  /*4ef0*/  LDC R41, c[0x0][0xb30] ;  /* 0x0002cc00ff297b82 */ /* 0x000e620000000800 */
[----:B------:R-:W-:-:S07]  /*4f00*/  UIADD3 UR42, UPT, UPT, UR43, 0x200, URZ ;  /* 0x000002002b2a7890 */ /* 0x000fce000fffe0ff */
[----:B------:R-:W1:Y:S08]  /*4f10*/  LDC.64 R90, c[0x0][0xb10] ;  /* 0x0002c400ff5a7b82 */ /* 0x000e700000000a00 */
[----:B------:R-:W1:Y:S08]  /*4f20*/  LDC.64 R38, c[0x0][0xb18] ;  /* 0x0002c600ff267b82 */ /* 0x000e700000000a00 */
[----:B------:R-:W1:Y:S01]  /*4f30*/  LDC.64 R86, c[0x0][0x888] ;  /* 0x00022200ff567b82 */ /* 0x000e620000000a00 */
[----:B----4-:R-:W-:-:S07]  /*4f40*/  IMAD.IADD R47, R0, 0x1, R47 ;  /* 0x00000001002f7824 */ /* 0x010fce00078e022f */
[----:B------:R-:W4:Y:S08]  /*4f50*/  LDC.64 R36, c[0x0][0xb28] ;  /* 0x0002ca00ff247b82 */ /* 0x000f300000000a00 */
[----:B------:R-:W1:Y:S08]  /*4f60*/  LDC.64 R88, c[0x0][0x890] ;  /* 0x00022400ff587b82 */ /* 0x000e700000000a00 */
[----:B------:R-:W1:Y:S08]  /*4f70*/  LDC.64 R84, c[0x0][0x8b0] ;  /* 0x00022c00ff547b82 */ /* 0x000e700000000a00 */
[----:B------:R-:W1:Y:S08]  /*4f80*/  LDC.64 R82, c[0x0][0x8a8] ;  /* 0x00022a00ff527b82 */ /* 0x000e700000000a00 */
[----:B--23--:R-:W1:Y:S02]  /*4f90*/  LDC R102, c[0x0][0x374] ;  /* 0x0000dd00ff667b82 */ /* 0x00ce640000000800 */
.L_x_113:
[C---:B------:R-:W-:Y:S02]  /*4fa0*/  LEA R0, R114.reuse, UR43, 0x3 ;  /* 0x0000002b72007c11 */ /* 0x040fe4000f8e18ff */
[----:B------:R-:W-:Y:S02]  /*4fb0*/  SHF.L.U32 R3, R109, 0x1f, RZ ;  /* 0x0000001f6d037819 */ /* 0x000fe400000006ff */
[----:B------:R-:W-:Y:S02]  /*4fc0*/  LEA R16, R114, UR43, 0x4 ;  /* 0x0000002b72107c11 */ /* 0x000fe4000f8e20ff */
[----:B--2---:R-:W2:Y:S02]  /*4fd0*/  SYNCS.PHASECHK.TRANS64.TRYWAIT P0, [R0+URZ+0x70], R3 ;  /* 0x00007003000075a7 */ /* 0x004ea400080011ff */
[----:B--23--:R-:W-:Y:S05]  /*4fe0*/  @!P0 BRA `(.L_x_96) ;  /* 0x0000002000988947 */ /* 0x00cfea0003800000 */
.L_x_150:
[----:B------:R-:W3:Y:S01]  /*4ff0*/  LDC.64 R12, c[0x0][0xb10] ;  /* 0x0002c400ff0c7b82 */ /* 0x000ee20000000a00 */
[----:B------:R-:W4:Y:S01]  /*5000*/  LDS.128 R16, [R16+0x100] ;  /* 0x0001000010107984 */ /* 0x000f220000000c00 */
[----:B-1----:R-:W-:Y:S01]  /*5010*/  ISETP.NE.AND P1, PT, R41, 0x1, PT ;  /* 0x000000012900780c */ /* 0x002fe20003f25270 */
[----:B--2---:R-:W-:Y:S01]  /*5020*/  VIADD R0, R0, 0x80 ;  /* 0x0000008000007836 */ /* 0x004fe20000000000 */
[----:B------:R-:W-:Y:S04]  /*5030*/  ISETP.GE.AND P0, PT, R40, 0x1, PT ;  /* 0x000000012800780c */ /* 0x000fe80003f06270 */
[----:B------:R-:W1:Y:S01]  /*5040*/  LDC.64 R10, c[0x0][0xb18] ;  /* 0x0002c600ff0a7b82 */ /* 0x000e620000000a00 */
[----:B------:R-:W-:Y:S01]  /*5050*/  PRMT R0, RZ, 0x654, R0 ;  /* 0x00000654ff007816 */ /* 0x000fe20000000000 */
[----:B------:R-:W-:Y:S01]  /*5060*/  @!PT LDS RZ, [RZ] ;  /* 0x00000000fffff984 */ /* 0x000fe20000000800 */
[----:B------:R-:W-:Y:S01]  /*5070*/  @!PT LDS RZ, [RZ] ;  /* 0x00000000fffff984 */ /* 0x000fe20000000800 */
[----:B------:R-:W-:Y:S01]  /*5080*/  @!PT LDS RZ, [RZ] ;  /* 0x00000000fffff984 */ /* 0x000fe20000000800 */
[----:B------:R-:W-:Y:S01]  /*5090*/  @!PT LDS RZ, [RZ] ;  /* 0x00000000fffff984 */ /* 0x000fe20000000800 */
[----:B------:R2:W-:Y:S06]  /*50a0*/  MEMBAR.ALL.CTA ;  /* 0x0000000000007992 */ /* 0x0005ec0000008000 */
[----:B--2---:R-:W2:Y:S01]  /*50b0*/  FENCE.VIEW.ASYNC.S ;  /* 0x00000000000073c6 */ /* 0x004ea20000000000 */
[----:B------:R-:W1:Y:S08]  /*50c0*/  @!P1 LDC R14, c[0x0][0xb20] ;  /* 0x0002c800ff0e9b82 */ /* 0x000e700000000800 */
[----:B------:R-:W1:Y:S01]  /*50d0*/  @!P1 LDC R9, c[0x0][0xb0c] ;  /* 0x0002c300ff099b82 */ /* 0x000e620000000800 */
[----:B--2---:R2:W-:Y:S01]  /*50e0*/  SYNCS.ARRIVE.TRANS64.RED.A1T0 RZ, [R0+URZ], RZ ;  /* 0x000000ff00ff79a7 */ /* 0x0045e200081004ff */
[----:B----4-:R-:W-:Y:S04]  /*50f0*/  LOP3.LUT P4, RZ, R18, 0x1, RZ, 0xc0, !PT ;  /* 0x0000000112ff7812 */ /* 0x010fe8000788c0ff */
[----:B------:R-:W-:Y:S09]  /*5100*/  P2R R112, PR, RZ, 0x10 ;  /* 0x00000010ff707803 */ /* 0x000ff20000000000 */
[----:B------:R-:W-:Y:S02]  /*5110*/  @P4 MOV R45, R16 ;  /* 0x00000010002d4202 */ /* 0x000fe40000000f00 */
[----:B------:R-:W-:Y:S01]  /*5120*/  @P4 LOP3.LUT R43, R17, 0xffff, RZ, 0xc0, !PT ;  /* 0x0000ffff112b4812 */ /* 0x000fe200078ec0ff */
[----:B--23--:R-:W-:Y:S06]  /*5130*/  @!P0 BRA `(.L_x_97) ;  /* 0x0000000000a48947 */ /* 0x00cfec0003800000 */
[----:B------:R-:W-:Y:S01]  /*5140*/  IMAD.HI.U32 R21, R102, R39, RZ ;  /* 0x0000002766157227 */ /* 0x000fe200078e00ff */
[----:B------:R-:W-:Y:S02]  /*5150*/  ISETP.NE.AND P0, PT, R38, 0x1, PT ;  /* 0x000000012600780c */ /* 0x000fe40003f05270 */
[----:B------:R-:W-:Y:S01]  /*5160*/  ISETP.NE.AND P2, PT, R40, 0x1, PT ;  /* 0x000000012800780c */ /* 0x000fe20003f45270 */
[----:B------:R-:W-:Y:S01]  /*5170*/  IMAD.HI.U32 R20, R101, R90, RZ ;  /* 0x0000005a65147227 */ /* 0x000fe200078e00ff */
[----:B------:R-:W-:Y:S02]  /*5180*/  SHF.R.U32.HI R21, RZ, R100, R21 ;  /* 0x00000064ff157219 */ /* 0x000fe40000011615 */
[----:B------:R-:W-:Y:S01]  /*5190*/  ISETP.NE.AND P3, PT, R42, 0x1, PT ;  /* 0x000000012a00780c */ /* 0x000fe20003f65270 */
[----:B------:R-:W-:Y:S01]  /*51a0*/  IMAD.HI.U32 R24, R45, R90, RZ ;  /* 0x0000005a2d187227 */ /* 0x000fe200078e00ff */
[----:B------:R-:W-:Y:S02]  /*51b0*/  SHF.R.U32.HI R20, RZ, R91, R20 ;  /* 0x0000005bff147219 */ /* 0x000fe40000011614 */
[----:B------:R-:W-:Y:S01]  /*51c0*/  SEL R3, R102, R21, !P0 ;  /* 0x0000001566037207 */ /* 0x000fe20004000000 */
[----:B------:R-:W-:Y:S01]  /*51d0*/  IMAD.HI.U32 R21, R43, R39, RZ ;  /* 0x000000272b157227 */ /* 0x000fe200078e00ff */
[----:B------:R-:W-:Y:S02]  /*51e0*/  SEL R7, R101, R20, !P3 ;  /* 0x0000001465077207 */ /* 0x000fe40005800000 */
[----:B------:R-:W-:Y:S01]  /*51f0*/  SHF.R.U32.HI R24, RZ, R91, R24 ;  /* 0x0000005bff187219 */ /* 0x000fe20000011618 */
[-C--:B------:R-:W-:Y:S04]  /*5200*/  IMAD.HI.U32 R20, R3, R36.reuse, RZ ;  /* 0x0000002403147227 */ /* 0x080fe800078e00ff */
[----:B------:R-:W-:Y:S01]  /*5210*/  IMAD.HI.U32 R22, R7, R36, RZ ;  /* 0x0000002407167227 */ /* 0x000fe200078e00ff */
[-C--:B------:R-:W-:Y:S02]  /*5220*/  @P2 SHF.R.U32.HI R3, RZ, R37.reuse, R20 ;  /* 0x00000025ff032219 */ /* 0x080fe40000011614 */
[----:B------:R-:W-:Y:S02]  /*5230*/  SHF.R.U32.HI R20, RZ, R100, R21 ;  /* 0x00000064ff147219 */ /* 0x000fe40000011615 */
[----:B------:R-:W-:Y:S01]  /*5240*/  @P2 SHF.R.U32.HI R7, RZ, R37, R22 ;  /* 0x00000025ff072219 */ /* 0x000fe20000011616 */
[C---:B------:R-:W-:Y:S01]  /*5250*/  IMAD R2, R40.reuse, R3, RZ ;  /* 0x0000000328027224 */ /* 0x040fe200078e02ff */
[----:B------:R-:W-:Y:S02]  /*5260*/  SEL R5, R43, R20, !P0 ;  /* 0x000000142b057207 */ /* 0x000fe40004000000 */
[----:B------:R-:W-:Y:S01]  /*5270*/  SEL R3, R45, R24, !P3 ;  /* 0x000000182d037207 */ /* 0x000fe20005800000 */
[----:B------:R-:W-:Y:S01]  /*5280*/  IMAD R4, R40, R7, RZ ;  /* 0x0000000728047224 */ /* 0x000fe200078e02ff */
[C---:B------:R-:W-:Y:S01]  /*5290*/  ISETP.GE.AND P0, PT, R5.reuse, R2, PT ;  /* 0x000000020500720c */ /* 0x040fe20003f06270 */
[----:B------:R-:W-:Y:S03]  /*52a0*/  IMAD.HI.U32 R6, R5, R36, RZ ;  /* 0x0000002405067227 */ /* 0x000fe600078e00ff */
[----:B------:R-:W-:Y:S01]  /*52b0*/  ISETP.GE.OR P0, PT, R3, R4, P0 ;  /* 0x000000040300720c */ /* 0x000fe20000706670 */
[----:B------:R-:W-:Y:S01]  /*52c0*/  IMAD.MOV R4, RZ, RZ, -R3 ;  /* 0x000000ffff047224 */ /* 0x000fe200078e0a03 */
[-C--:B------:R-:W-:Y:S03]  /*52d0*/  SHF.R.U32.HI R6, RZ, R37.reuse, R6 ;  /* 0x00000025ff067219 */ /* 0x080fe60000011606 */
[----:B------:R-:W-:Y:S01]  /*52e0*/  IMAD R45, R42, R4, R45 ;  /* 0x000000042a2d7224 */ /* 0x000fe200078e022d */
[----:B------:R-:W-:Y:S05]  /*52f0*/  SEL R15, R5, R6, !P2 ;  /* 0x00000006050f7207 */ /* 0x000fea0005000000 */
[----:B------:R-:W-:Y:S02]  /*5300*/  IMAD.MOV R6, RZ, RZ, -R15 ;  /* 0x000000ffff067224 */ /* 0x000fe400078e0a0f */
[C---:B------:R-:W-:Y:S04]  /*5310*/  @!P0 IMAD.HI.U32 R2, R3.reuse, R36, RZ ;  /* 0x0000002403028227 */ /* 0x040fe800078e00ff */
[----:B------:R-:W-:Y:S01]  /*5320*/  IMAD R6, R40, R6, R5 ;  /* 0x0000000628067224 */ /* 0x000fe200078e0205 */
[----:B------:R-:W-:Y:S04]  /*5330*/  @!P0 SHF.R.U32.HI R2, RZ, R37, R2 ;  /* 0x00000025ff028219 */ /* 0x000fe80000011602 */
[----:B------:R-:W-:Y:S02]  /*5340*/  @!P0 SEL R0, R3, R2, !P2 ;  /* 0x0000000203008207 */ /* 0x000fe40005000000 */
[----:B------:R-:W-:Y:S02]  /*5350*/  IADD3 R2, PT, PT, -R5, RZ, RZ ;  /* 0x000000ff05027210 */ /* 0x000fe40007ffe1ff */
[----:B------:R-:W-:Y:S01]  /*5360*/  @!P0 IADD3 R8, PT, PT, R15, -R0, RZ ;  /* 0x800000000f088210 */ /* 0x000fe20007ffe0ff */
[----:B------:R-:W-:Y:S02]  /*5370*/  @!P0 IMAD R0, R7, R6, R0 ;  /* 0x0000000607008224 */ /* 0x000fe400078e0200 */
[----:B------:R-:W-:Y:S02]  /*5380*/  IMAD R43, R38, R2, R43 ;  /* 0x00000002262b7224 */ /* 0x000fe400078e022b */
[----:B------:R-:W-:Y:S02]  /*5390*/  @!P0 IMAD R5, R8, R40, R3 ;  /* 0x0000002808058224 */ /* 0x000fe400078e0203 */
[----:B------:R-:W-:Y:S04]  /*53a0*/  @!P0 IMAD.MOV.U32 R3, RZ, RZ, R0 ;  /* 0x000000ffff038224 */ /* 0x000fe800078e0000 */
[----:B------:R-:W-:Y:S02]  /*53b0*/  IMAD R45, R3, R42, R45 ;  /* 0x0000002a032d7224 */ /* 0x000fe400078e022d */
[----:B------:R-:W-:Y:S07]  /*53c0*/  IMAD R43, R5, R38, R43 ;  /* 0x00000026052b7224 */ /* 0x000fee00078e022b */
.L_x_97:
[----:B------:R-:W-:Y:S01]  /*53d0*/  @!P1 IMAD.HI.U32 R0, R45, R12, RZ ;  /* 0x0000000c2d009227 */ /* 0x000fe200078e00ff */
[----:B-1----:R-:W-:Y:S01]  /*53e0*/  @!P1 ISETP.NE.AND P0, PT, R10, 0x1, PT ;  /* 0x000000010a00980c */ /* 0x002fe20003f05270 */
[----:B------:R-:W-:Y:S01]  /*53f0*/  ULOP3.LUT UP0, URZ, UR42, 0x1b0, URZ, 0xc0, !UPT ;  /* 0x000001b02aff7892 */ /* 0x000fe2000f80c0ff */
[----:B------:R-:W-:Y:S01]  /*5400*/  @!P1 ISETP.NE.AND P2, PT, R9, 0x1, PT ;  /* 0x000000010900980c */ /* 0x000fe20003f45270 */
[----:B------:R-:W-:Y:S01]  /*5410*/  @!P1 IMAD.HI.U32 R3, R43, R11, RZ ;  /* 0x0000000b2b039227 */ /* 0x000fe200078e00ff */
[----:B------:R-:W-:Y:S02]  /*5420*/  @!P1 SHF.R.U32.HI R0, RZ, R13, R0 ;  /* 0x0000000dff009219 */ /* 0x000fe40000011600 */
[----:B------:R-:W-:Y:S01]  /*5430*/  @P4 SHF.R.U32.HI R107, RZ, 0x10, R17 ;  /* 0x00000010ff6b4819 */ /* 0x000fe20000011611 */
[----:B------:R-:W-:Y:S01]  /*5440*/  VIADD R114, R114, 0x1 ;  /* 0x0000000172727836 */ /* 0x000fe20000000000 */
[----:B------:R-:W-:Y:S02]  /*5450*/  @!P1 SHF.R.U32.HI R2, RZ, R14, R3 ;  /* 0x0000000eff029219 */ /* 0x000fe40000011603 */
[----:B------:R-:W-:Y:S02]  /*5460*/  @!P1 SEL R3, R45, R0, !P2 ;  /* 0x000000002d039207 */ /* 0x000fe40005000000 */
[----:B------:R-:W-:Y:S05]  /*5470*/  @!P1 SEL R2, R43, R2, !P0 ;  /* 0x000000022b029207 */ /* 0x000fea0004000000 */
[----:B------:R-:W-:Y:S02]  /*5480*/  @!P1 IMAD.IADD R0, R2, 0x1, -R3 ;  /* 0x0000000102009824 */ /* 0x000fe400078e0a03 */
[----:B------:R-:W-:Y:S02]  /*5490*/  @!P1 IMAD.IADD R2, R3, 0x1, -R2 ;  /* 0x0000000103029824 */ /* 0x000fe400078e0a02 */
[----:B------:R-:W-:Y:S02]  /*54a0*/  @!P1 IMAD R45, R0, R9, R45 ;  /* 0x00000009002d9224 */ /* 0x000fe400078e022d */
[----:B------:R-:W-:Y:S01]  /*54b0*/  @!P1 IMAD R43, R2, R10, R43 ;  /* 0x0000000a022b9224 */ /* 0x000fe200078e022b */
[----:B------:R-:W-:Y:S06]  /*54c0*/  BRA.U !UP0, `(.L_x_98) ;  /* 0x0000000108407547 */ /* 0x000fec000b800000 */
[----:B------:R-:W1:Y:S01]  /*54d0*/  LDCU.64 UR8, c[0x4][0x80] ;  /* 0x01001000ff0877ac */ /* 0x000e620008000a00 */
[----:B------:R-:W-:Y:S01]  /*54e0*/  MOV R3, 0x0 ;  /* 0x0000000000037802 */ /* 0x000fe20000000f00 */
[----:B------:R-:W-:Y:S02]  /*54f0*/  HFMA2 R12, -RZ, RZ, 0, 5.9604644775390625e-08 ;  /* 0x00000001ff0c7431 */ /* 0x000fe400000001ff */
[----:B------:R-:W-:Y:S02]  /*5500*/  IMAD.MOV.U32 R8, RZ, RZ, 0x70 ;  /* 0x00000070ff087424 */ /* 0x000fe400078e00ff */
[----:B------:R-:W-:Y:S01]  /*5510*/  IMAD.MOV.U32 R13, RZ, RZ, RZ ;  /* 0x000000ffff0d7224 */ /* 0x000fe200078e00ff */
[----:B------:R-:W2:Y:S01]  /*5520*/  LDCU.64 UR6, c[0x4][0x88] ;  /* 0x01001100ff0677ac */ /* 0x000ea20008000a00 */
[----:B------:R-:W3:Y:S01]  /*5530*/  LDC.64 R2, c[0x4][R3] ;  /* 0x0100000003027b82 */ /* 0x000ee20000000a00 */
[----:B------:R-:W4:Y:S01]  /*5540*/  LDCU.64 UR4, c[0x4][0x8] ;  /* 0x01000100ff0477ac */ /* 0x000f220008000a00 */
[----:B-1----:R-:W-:Y:S01]  /*5550*/  MOV R5, UR9 ;  /* 0x0000000900057c02 */ /* 0x002fe20008000f00 */
[----:B------:R-:W-:Y:S01]  /*5560*/  IMAD.U32 R4, RZ, RZ, UR8 ;  /* 0x00000008ff047e24 */ /* 0x000fe2000f8e00ff */
[----:B--2---:R-:W-:Y:S01]  /*5570*/  MOV R7, UR7 ;  /* 0x0000000700077c02 */ /* 0x004fe20008000f00 */
[----:B------:R-:W-:Y:S01]  /*5580*/  IMAD.U32 R6, RZ, RZ, UR6 ;  /* 0x00000006ff067e24 */ /* 0x000fe2000f8e00ff */
[----:B----4-:R-:W-:Y:S01]  /*5590*/  MOV R11, UR5 ;  /* 0x00000005000b7c02 */ /* 0x010fe20008000f00 */
[----:B------:R-:W-:Y:S02]  /*55a0*/  IMAD.U32 R10, RZ, RZ, UR4 ;  /* 0x00000004ff0a7e24 */ /* 0x000fe4000f8e00ff */
[----:B------:R-:W-:Y:S07]  /*55b0*/  LEPC R20, `(.L_x_98) ;  /* 0x000000001014794e */ /* 0x000fee0000000000 */
[----:B---3-5:R-:W-:Y:S05]  /*55c0*/  CALL.ABS.NOINC R2 ;  /* 0x0000000002007343 */ /* 0x028fea0003c00000 */
.L_x_98:
[----:B------:R-:W-:Y:S01]  /*55d0*/  LOP3.LUT P0, RZ, R111, 0x1b0, RZ, 0xc0, !PT ;  /* 0x000001b06fff7812 */ /* 0x000fe2000780c0ff */
[----:B------:R-:W-:Y:S11]  /*55e0*/  BSSY.RECONVERGENT B6, `(.L_x_99) ;  /* 0x0000013000067945 */ /* 0x000ff60003800200 */
[----:B------:R-:W-:Y:S01]  /*55f0*/  @!UPT UIADD3 URZ, UPT, UPT, URZ, URZ, URZ ;  /* 0x000000fffffff290 */ /* 0x000fe2000fffe0ff */
[----:B------:R-:W-:Y:S05]  /*5600*/  @!P0 BRA `(.L_x_100) ;  /* 0x0000000000408947 */ /* 0x000fea0003800000 */
        /* <DEDUP_REMOVED lines=16> */
.L_x_100:
[----:B------:R-:W-:Y:S05]  /*5710*/  BSYNC.RECONVERGENT B6 ;  /* 0x0000000000067941 */ /* 0x000fea0003800200 */
.L_x_99:
[----:B------:R-:W-:Y:S01]  /*5720*/  ISETP.NE.U32.AND P3, PT, R88, RZ, PT ;  /* 0x000000ff5800720c */ /* 0x000fe20003f65070 */
[----:B------:R-:W-:Y:S01]  /*5730*/  UISETP.NE.AND UP1, UPT, UR44, URZ, UPT ;  /* 0x000000ff2c00728c */ /* 0x000fe2000bf25270 */
[----:B------:R-:W-:Y:S02]  /*5740*/  ISETP.NE.U32.AND P4, PT, R84, RZ, PT ;  /* 0x000000ff5400720c */ /* 0x000fe40003f85070 */
[----:B------:R-:W-:Y:S02]  /*5750*/  ISETP.NE.AND.EX P3, PT, R89, RZ, PT, P3 ;  /* 0x000000ff5900720c */ /* 0x000fe40003f65330 */
[----:B------:R-:W-:Y:S02]  /*5760*/  PLOP3.LUT P1, PT, PT, PT, PT, 0x8, 0x80 ;  /* 0x000000000080781c */ /* 0x000fe40003f2e170 */
[----:B------:R-:W-:Y:S02]  /*5770*/  PLOP3.LUT P0, PT, PT, PT, UP1, 0x80, 0x8 ;  /* 0x000000000008781c */ /* 0x000fe40003f0f018 */
[----:B------:R-:W-:Y:S02]  /*5780*/  ISETP.NE.AND.EX P4, PT, R85, RZ, PT, P4 ;  /* 0x000000ff5500720c */ /* 0x000fe40003f85340 */
[----:B------:R-:W1:Y:S09]  /*5790*/  @UP1 LDCU.64 UR4, c[0x0][0x888] ;  /* 0x00011100ff0417ac */ /* 0x000e720008000a00 */
[----:B------:R-:W-:Y:S01]  /*57a0*/  @P0 PLOP3.LUT P1, PT, P3, PT, PT, 0x80, 0x8 ;  /* 0x000000000008081c */ /* 0x000fe20001f2f070 */
[----:B-1----:R-:W-:Y:S04]  /*57b0*/  @UP1 UISETP.NE.U32.AND UP0, UPT, UR4, URZ, UPT ;  /* 0x000000ff0400128c */ /* 0x002fe8000bf05070 */
[----:B------:R-:W-:Y:S04]  /*57c0*/  @UP1 UISETP.NE.AND.EX UP0, UPT, UR5, URZ, UPT, UP0 ;  /* 0x000000ff0500128c */ /* 0x000fe8000bf05300 */
[----:B------:R-:W-:Y:S01]  /*57d0*/  @UP1 USEL UR4, URZ, 0xffffffff, UP0 ;  /* 0xffffffffff041887 */ /* 0x000fe20008000000 */
[----:B------:R-:W-:Y:S11]  /*57e0*/  @!P3 BRA `(.L_x_101) ;  /* 0x00000000002cb947 */ /* 0x000ff60003800000 */
[----:B------:R-:W-:Y:S01]  /*57f0*/  ISETP.NE.U32.AND P2, PT, R86, RZ, PT ;  /* 0x000000ff5600720c */ /* 0x000fe20003f45070 */
[----:B------:R-:W-:Y:S03]  /*5800*/  IMAD.MOV.U32 R95, RZ, RZ, 0x1 ;  /* 0x00000001ff5f7424 */ /* 0x000fe600078e00ff */
[----:B------:R-:W-:Y:S11]  /*5810*/  ISETP.NE.AND.EX P2, PT, R87, RZ, PT, P2 ;  /* 0x000000ff5700720c */ /* 0x000ff60003f45320 */
[----:B------:R-:W-:Y:S02]  /*5820*/  @!UPT UIADD3 URZ, UPT, UPT, URZ, URZ, URZ ;  /* 0x000000fffffff290 */ /* 0x000fe4000fffe0ff */
[----:B------:R-:W1:Y:S01]  /*5830*/  @P2 LDC.64 R2, c[0x0][0x888] ;  /* 0x00022200ff022b82 */ /* 0x000e620000000a00 */
[----:B------:R-:W-:Y:S04]  /*5840*/  @P2 IMAD R0, R88, UR36, RZ ;  /* 0x0000002458002c24 */ /* 0x000fe8000f8e02ff */
[----:B-1----:R-:W-:Y:S04]  /*5850*/  @P2 IMAD.WIDE R2, R0, 0x4, R2 ;  /* 0x0000000400022825 */ /* 0x002fe800078e0202 */
[----:B------:R-:W-:Y:S01]  /*5860*/  HFMA2 R0, -RZ, RZ, 0, 5.9604644775390625e-08 ;  /* 0x00000001ff007431 */ /* 0x000fe200000001ff */
[----:B-----5:R1:W5:Y:S04]  /*5870*/  @P2 LDG.E R49, desc[UR40][R2.64] ;  /* 0x0000002802312981 */ /* 0x020368000c1e1900 */
[----:B------:R-:W-:Y:S01]  /*5880*/  @!P2 PRMT R95, R0, 0x7610, R95 ;  /* 0x00007610005fa816 */ /* 0x000fe2000000005f */
[----:B-1----:R-:W2:Y:S06]  /*5890*/  @!P2 LDC R49, c[0x0][0x880] ;  /* 0x00022000ff31ab82 */ /* 0x002eac0000000800 */
.L_x_101:
[----:B------:R-:W-:Y:S05]  /*58a0*/  @!P4 BRA `(.L_x_102) ;  /* 0x000000000020c947 */ /* 0x000fea0003800000 */
[----:B------:R-:W-:Y:S04]  /*58b0*/  ISETP.NE.U32.AND P2, PT, R82, RZ, PT ;  /* 0x000000ff5200720c */ /* 0x000fe80003f45070 */
[----:B------:R-:W-:Y:S11]  /*58c0*/  ISETP.NE.AND.EX P2, PT, R83, RZ, PT, P2 ;  /* 0x000000ff5300720c */ /* 0x000ff60003f45320 */
[----:B------:R-:W-:Y:S02]  /*58d0*/  @!UPT UIADD3 URZ, UPT, UPT, URZ, URZ, URZ ;  /* 0x000000fffffff290 */ /* 0x000fe4000fffe0ff */
[----:B------:R-:W1:Y:S01]  /*58e0*/  @P2 LDC.64 R2, c[0x0][0x8a8] ;  /* 0x00022a00ff022b82 */ /* 0x000e620000000a00 */
[----:B------:R-:W-:Y:S04]  /*58f0*/  @P2 IMAD R0, R84, UR36, RZ ;  /* 0x0000002454002c24 */ /* 0x000fe8000f8e02ff */
[----:B-1----:R-:W-:Y:S05]  /*5900*/  @P2 IMAD.WIDE R2, R0, 0x4, R2 ;  /* 0x0000000400022825 */ /* 0x002fea00078e0202 */
[----:B-----5:R1:W5:Y:S02]  /*5910*/  @P2 LDG.E R46, desc[UR40][R2.64] ;  /* 0x00000028022e2981 */ /* 0x020364000c1e1900 */
[----:B-1----:R-:W3:Y:S02]  /*5920*/  @!P2 LDC R46, c[0x0][0x8a0] ;  /* 0x00022800ff2eab82 */ /* 0x002ee40000000800 */
.L_x_102:
[----:B--2--5:R-:W-:Y:S01]  /*5930*/  @P0 FSETP.NEU.AND P4, PT, R49, RZ, PT ;  /* 0x000000ff3100020b */ /* 0x024fe20003f8d000 */
[----:B------:R-:W-:Y:S01]  /*5940*/  IMAD.U32 R0, RZ, RZ, UR4 ;  /* 0x00000004ff007e24 */ /* 0x000fe2000f8e00ff */
[----:B------:R-:W-:Y:S01]  /*5950*/  @P0 LOP3.LUT P2, RZ, R95, 0xff, RZ, 0xc0, !PT ;  /* 0x000000ff5fff0812 */ /* 0x000fe2000784c0ff */
[----:B------:R-:W-:Y:S01]  /*5960*/  BSSY B1, `(.L_x_103) ;  /* 0x0000034000017945 */ /* 0x000fe20003800000 */
[----:B------:R-:W-:Y:S01]  /*5970*/  @P0 SEL R3, RZ, 0xffffffff, P4 ;  /* 0xffffffffff030807 */ /* 0x000fe20002000000 */
[C---:B------:R-:W-:Y:S01]  /*5980*/  IMAD R32, R44.reuse, 0x20, R47 ;  /* 0x000000202c207824 */ /* 0x040fe200078e022f */
[----:B------:R-:W-:Y:S02]  /*5990*/  LEA R113, R44, UR43, 0x3 ;  /* 0x0000002b2c717c11 */ /* 0x000fe4000f8e18ff */
[----:B------:R-:W-:Y:S02]  /*59a0*/  CS2R R54, SRZ ;  /* 0x0000000000367805 */ /* 0x000fe4000001ff00 */
[----:B------:R-:W-:Y:S02]  /*59b0*/  @P1 SEL R3, R0, R3, !P2 ;  /* 0x0000000300031207 */ /* 0x000fe40005000000 */
[----:B------:R-:W-:Y:S02]  /*59c0*/  CS2R R52, SRZ ;  /* 0x0000000000347805 */ /* 0x000fe4000001ff00 */
[----:B------:R-:W-:Y:S02]  /*59d0*/  SHF.L.U32 R2, R110, 0x1f, RZ ;  /* 0x0000001f6e027819 */ /* 0x000fe400000006ff */
[----:B------:R-:W-:Y:S02]  /*59e0*/  CS2R R58, SRZ ;  /* 0x00000000003a7805 */ /* 0x000fe4000001ff00 */
[----:B------:R-:W-:Y:S02]  /*59f0*/  @P0 LOP3.LUT R3, R3, 0x1, RZ, 0xc0, !PT ;  /* 0x0000000103030812 */ /* 0x000fe400078ec0ff */
[----:B------:R-:W-:Y:S02]  /*5a00*/  CS2R R56, SRZ ;  /* 0x0000000000387805 */ /* 0x000fe4000001ff00 */
[----:B------:R-:W-:Y:S02]  /*5a10*/  PLOP3.LUT P5, PT, PT, PT, PT, 0x8, 0x80 ;  /* 0x000000000080781c */ /* 0x000fe40003fae170 */
[----:B------:R-:W-:Y:S11]  /*5a20*/  ISETP.NE.U32.OR P1, PT, R3, 0x1, !P0 ;  /* 0x000000010300780c */ /* 0x000ff60004725470 */
[----:B------:R-:W-:Y:S02]  /*5a30*/  @!UPT UIADD3 URZ, UPT, UPT, URZ, URZ, URZ ;  /* 0x000000fffffff290 */ /* 0x000fe4000fffe0ff */
[----:B------:R-:W-:Y:S04]  /*5a40*/  @P1 SHF.L.U32 R4, R108, 0x1f, RZ ;  /* 0x0000001f6c041819 */ /* 0x000fe800000006ff */
[----:B------:R-:W1:Y:S01]  /*5a50*/  @P1 SYNCS.PHASECHK.TRANS64.TRYWAIT P0, [UR43+0x50], R4 ;  /* 0x00005004ff0015a7 */ /* 0x000e62000800112b */
[----:B------:R2:W4:Y:S01]  /*5a60*/  SYNCS.PHASECHK.TRANS64.TRYWAIT P4, [R113+URZ+0x90], R2 ;  /* 0x00009002710075a7 */ /* 0x00052200080811ff */
[----:B-1----:R-:W-:Y:S01]  /*5a70*/  @P1 PLOP3.LUT P5, PT, P0, PT, PT, 0x8, 0x80 ;  /* 0x000000000080181c */ /* 0x002fe200007ae170 */
[----:B------:R-:W-:Y:S01]  /*5a80*/  @!UPT UIADD3 URZ, UPT, UPT, URZ, URZ, URZ ;  /* 0x000000fffffff290 */ /* 0x000fe2000fffe0ff */
[----:B--2-4-:R-:W-:Y:S11]  /*5a90*/  @!P1 BRA `(.L_x_104) ;  /* 0x0000000000809947 */ /* 0x014ff60003800000 */
[----:B------:R-:W-:Y:S01]  /*5aa0*/  ISETP.NE.U32.AND P0, PT, RZ, UR38, PT ;  /* 0x00000026ff007c0c */ /* 0x000fe2000bf05070 */
[----:B------:R-:W-:Y:S01]  /*5ab0*/  BSSY B0, `(.L_x_105) ;  /* 0x0000012000007945 */ /* 0x000fe20003800000 */
[----:B------:R-:W-:Y:S02]  /*5ac0*/  FSETP.NEU.AND P2, PT, R49, RZ, PT ;  /* 0x000000ff3100720b */ /* 0x000fe40003f4d000 */
[----:B------:R-:W-:Y:S02]  /*5ad0*/  CS2R R58, SRZ ;  /* 0x00000000003a7805 */ /* 0x000fe4000001ff00 */
[----:B------:R-:W-:Y:S02]  /*5ae0*/  ISETP.NE.AND.EX P0, PT, RZ, UR39, PT, P0 ;  /* 0x00000027ff007c0c */ /* 0x000fe4000bf05300 */
[----:B------:R-:W-:Y:S02]  /*5af0*/  CS2R R56, SRZ ;  /* 0x0000000000387805 */ /* 0x000fe4000001ff00 */
[----:B------:R-:W-:Y:S02]  /*5b00*/  LOP3.LUT P1, RZ, R95, 0xff, RZ, 0xc0, !PT ;  /* 0x000000ff5fff7812 */ /* 0x000fe4000782c0ff */
[----:B------:R-:W-:Y:S02]  /*5b10*/  CS2R R54, SRZ ;  /* 0x0000000000367805 */ /* 0x000fe4000001ff00 */
[----:B------:R-:W-:Y:S02]  /*5b20*/  SEL R0, RZ, 0xffffffff, P2 ;  /* 0xffffffffff007807 */ /* 0x000fe40001000000 */
[----:B------:R-:W-:Y:S02]  /*5b30*/  CS2R R52, SRZ ;  /* 0x0000000000347805 */ /* 0x000fe4000001ff00 */
[----:B------:R-:W-:Y:S04]  /*5b40*/  SEL R3, RZ, 0xffffffff, P0 ;  /* 0xffffffffff037807 */ /* 0x000fe80000000000 */
[----:B------:R-:W-:Y:S04]  /*5b50*/  @P3 SEL R0, R3, R0, !P1 ;  /* 0x0000000003003207 */ /* 0x000fe80004800000 */
[----:B------:R-:W-:Y:S04]  /*5b60*/  LOP3.LUT R0, R0, 0x1, RZ, 0xc0, !PT ;  /* 0x0000000100007812 */ /* 0x000fe800078ec0ff */
[----:B------:R-:W-:Y:S01]  /*5b70*/  ISETP.NE.U32.AND P0, PT, R0, 0x1, PT ;  /* 0x000000010000780c */ /* 0x000fe20003f05070 */
[----:B------:R-:W-:Y:S01]  /*5b80*/  @!UPT UIADD3 URZ, UPT, UPT, URZ, URZ, URZ ;  /* 0x000000fffffff290 */ /* 0x000fe2000fffe0ff */
[----:B------:R-:W-:Y:S11]  /*5b90*/  @!P5 BRA `(.L_x_106) ;  /* 0x00000000000cd947 */ /* 0x000ff60003800000 */
[----:B------:R-:W-:Y:S04]  /*5ba0*/  SHF.L.U32 R3, R108, 0x1f, RZ ;  /* 0x0000001f6c037819 */ /* 0x000fe800000006ff */
[----:B------:R-:W1:Y:S02]  /*5bb0*/  SYNCS.PHASECHK.TRANS64.TRYWAIT P1, [UR43+0x50], R3 ;  /* 0x00005003ff0075a7 */ /* 0x000e64000802112b */
[----:B-1----:R-:W-:Y:S05]  /*5bc0*/  @!P1 BRA `(.L_x_107) ;  /* 0x0000001400b49947 */ /* 0x002fea0003800000 */
.L_x_106:
[----:B------:R-:W-:Y:S05]  /*5bd0*/  BSYNC B0 ;  /* 0x0000000000007941 */ /* 0x000fea0003800000 */
.L_x_105:
[----:B------:R2:W4:Y:S01]  /*5be0*/  @P0 LDS.128 R56, [R105+UR43+0x200] ;  /* 0x0002002b69380984 */ /* 0x0005220008000c00 */
[----:B------:R-:W-:Y:S01]  /*5bf0*/  UIADD3 UR4, UPT, UPT, UR43, 0x58, URZ ;  /* 0x000000582b047890 */ /* 0x000fe2000fffe0ff */
[----:B------:R-:W-:Y:S02]  /*5c00*/  LOP3.LUT R108, R108, 0x1, RZ, 0x3c, !PT ;  /* 0x000000016c6c7812 */ /* 0x000fe400078e3cff */
[----:B------:R2:W1:Y:S01]  /*5c10*/  @P0 LDS.128 R52, [R104+0x10] ;  /* 0x0000100068340984 */ /* 0x0004620000000c00 */
[----:B------:R-:W-:Y:S01]  /*5c20*/  UPRMT UR4, UR37, 0x654, UR4 ;  /* 0x0000065425047896 */ /* 0x000fe20008000004 */
[----:B------:R-:W-:Y:S01]  /*5c30*/  @!PT LDS RZ, [RZ] ;  /* 0x00000000fffff984 */ /* 0x000fe20000000800 */
[----:B------:R-:W-:Y:S01]  /*5c40*/  @!PT LDS RZ, [RZ] ;  /* 0x00000000fffff984 */ /* 0x000fe20000000800 */
[----:B------:R-:W-:Y:S01]  /*5c50*/  @!PT LDS RZ, [RZ] ;  /* 0x00000000fffff984 */ /* 0x000fe20000000800 */
[----:B------:R-:W-:Y:S01]  /*5c60*/  @!PT LDS RZ, [RZ] ;  /* 0x00000000fffff984 */ /* 0x000fe20000000800 */
[----:B------:R5:W-:Y:S06]  /*5c70*/  MEMBAR.ALL.CTA ;  /* 0x0000000000007992 */ /* 0x000bec0000008000 */
[----:B-----5:R-:W5:Y:S02]  /*5c80*/  FENCE.VIEW.ASYNC.S ;  /* 0x00000000000073c6 */ /* 0x020f640000000000 */
[----:B-----5:R-:W-:Y:S03]  /*5c90*/  SYNCS.ARRIVE.TRANS64.RED.A1T0 RZ, [UR4], RZ ;  /* 0x000000ffffff79a7 */ /* 0x020fe60008100404 */
.L_x_104:
[----:B------:R-:W-:Y:S05]  /*5ca0*/  BSYNC B1 ;  /* 0x0000000000017941 */ /* 0x000fea0003800000 */
.L_x_103:
[----:B-1----:R-:W-:Y:S04]  /*5cb0*/  SHF.R.U32.HI R3, RZ, 0x15, R32 ;  /* 0x00000015ff037819 */ /* 0x002fe80000011620 */
[----:B------:R-:W-:Y:S01]  /*5cc0*/  LOP3.LUT P0, RZ, R3, 0x3, R106, 0x48, !PT ;  /* 0x0000000303ff7812 */ /* 0x000fe2000780486a */
[----:B------:R-:W-:Y:S01]  /*5cd0*/  @!UPT UIADD3 URZ, UPT, UPT, URZ, URZ, URZ ;  /* 0x000000fffffff290 */ /* 0x000fe2000fffe0ff */
[----:B------:R-:W-:Y:S11]  /*5ce0*/  @P4 BRA `(.L_x_108) ;  /* 0x0000000000084947 */ /* 0x000ff60003800000 */
[----:B------:R-:W1:Y:S02]  /*5cf0*/  SYNCS.PHASECHK.TRANS64.TRYWAIT P1, [R113+URZ+0x90], R2 ;  /* 0x00009002710075a7 */ /* 0x000e6400080211ff */
[----:B-1----:R-:W-:Y:S05]  /*5d00*/  @!P1 BRA `(.L_x_109) ;  /* 0x00000014007c9947 */ /* 0x002fea0003800000 */
.L_x_108:
[----:B------:R-:W-:Y:S05]  /*5d10*/  @!P0 BRA `(.L_x_110) ;  /* 0x0000000000408947 */ /* 0x000fea0003800000 */
[----:B------:R-:W1:Y:S01]  /*5d20*/  LDCU.64 UR8, c[0x4][0x70] ;  /* 0x01000e00ff0877ac */ /* 0x000e620008000a00 */
[----:B------:R-:W-:Y:S01]  /*5d30*/  MOV R3, 0x0 ;  /* 0x0000000000037802 */ /* 0x000fe20000000f00 */
[----:B------:R-:W-:Y:S02]  /*5d40*/  HFMA2 R12, -RZ, RZ, 0, 5.9604644775390625e-08 ;  /* 0x00000001ff0c7431 */ /* 0x000fe400000001ff */
[----:B------:R-:W-:Y:S02]  /*5d50*/  IMAD.MOV.U32 R8, RZ, RZ, 0x192 ;  /* 0x00000192ff087424 */ /* 0x000fe400078e00ff */
[----:B------:R-:W-:Y:S01]  /*5d60*/  IMAD.MOV.U32 R13, RZ, RZ, RZ ;  /* 0x000000ffff0d7224 */ /* 0x000fe200078e00ff */
[----:B------:R-:W5:Y:S01]  /*5d70*/  LDCU.64 UR6, c[0x4][0x78] ;  /* 0x01000f00ff0677ac */ /* 0x000f620008000a00 */
[----:B------:R-:W2:Y:S01]  /*5d80*/  LDC.64 R2, c[0x4][R3] ;  /* 0x0100000003027b82 */ /* 0x000ea20000000a00 */
[----:B------:R-:W3:Y:S01]  /*5d90*/  LDCU.64 UR4, c[0x4][0x10] ;  /* 0x01000200ff0477ac */ /* 0x000ee20008000a00 */
[----:B-1----:R-:W-:Y:S01]  /*5da0*/  MOV R5, UR9 ;  /* 0x0000000900057c02 */ /* 0x002fe20008000f00 */
[----:B------:R-:W-:Y:S01]  /*5db0*/  IMAD.U32 R4, RZ, RZ, UR8 ;  /* 0x00000008ff047e24 */ /* 0x000fe2000f8e00ff */
[----:B-----5:R-:W-:Y:S01]  /*5dc0*/  MOV R7, UR7 ;  /* 0x0000000700077c02 */ /* 0x020fe20008000f00 */
[----:B------:R-:W-:Y:S01]  /*5dd0*/  IMAD.U32 R6, RZ, RZ, UR6 ;  /* 0x00000006ff067e24 */ /* 0x000fe2000f8e00ff */
[----:B---3--:R-:W-:Y:S01]  /*5de0*/  MOV R11, UR5 ;  /* 0x00000005000b7c02 */ /* 0x008fe20008000f00 */
[----:B------:R-:W-:Y:S02]  /*5df0*/  IMAD.U32 R10, RZ, RZ, UR4 ;  /* 0x00000004ff0a7e24 */ /* 0x000fe4000f8e00ff */
[----:B------:R-:W-:Y:S07]  /*5e00*/  LEPC R20, `(.L_x_110) ;  /* 0x000000001014794e */ /* 0x000fee0000000000 */
[----:B--2-4-:R-:W-:Y:S05]  /*5e10*/  CALL.ABS.NOINC R2 ;  /* 0x0000000002007343 */ /* 0x014fea0003c00000 */
.L_x_110:
[----:B------:R-:W-:Y:S01]  /*5e20*/  LOP3.LUT P0, RZ, R103, 0x60, RZ, 0xc0, !PT ;  /* 0x0000006067ff7812 */ /* 0x000fe2000780c0ff */
[----:B------:R-:W-:Y:S05]  /*5e30*/  WARPSYNC.ALL ;  /* 0x0000000000007948 */ /* 0x000fea0003800000 */
[----:B------:R-:W-:Y:S01]  /*5e40*/  R2UR UR4, R32 ;  /* 0x00000000200472ca */ /* 0x000fe200000e0000 */
[----:B------:R-:W-:Y:S01]  /*5e50*/  BSSY.RECONVERGENT B0, `(.L_x_111) ;  /* 0x000009e000007945 */ /* 0x000fe20003800200 */
[-C--:B----4-:R-:W-:Y:S02]  /*5e60*/  F2FP.F16.E5M2.UNPACK_B R50, R56.reuse ;  /* 0x00000038ff32723e */ /* 0x090fe400020004ff */
[----:B------:R-:W-:Y:S02]  /*5e70*/  F2FP.F16.E5M2.UNPACK_B R63, R56.H1 ;  /* 0x00000038ff3f723e */ /* 0x000fe400030004ff */
[-C--:B------:R-:W-:Y:S01]  /*5e80*/  F2FP.F16.E5M2.UNPACK_B R56, R57.reuse ;  /* 0x00000039ff38723e */ /* 0x080fe200020004ff */
[--C-:B------:R-:W-:Y:S01]  /*5e90*/  HADD2.F32 R48, -RZ, R50.reuse.H0_H0 ;  /* 0x20000032ff307230 */ /* 0x100fe20000004100 */
[----:B------:R-:W-:Y:S01]  /*5ea0*/  F2FP.F16.E5M2.UNPACK_B R57, R57.H1 ;  /* 0x00000039ff39723e */ /* 0x000fe200030004ff */
[----:B------:R-:W-:Y:S01]  /*5eb0*/  HADD2.F32 R50, -RZ, R50.H1_H1 ;  /* 0x30000032ff327230 */ /* 0x000fe20000004100 */
[-C--:B------:R-:W-:Y:S01]  /*5ec0*/  F2FP.F16.E5M2.UNPACK_B R66, R52.reuse ;  /* 0x00000034ff42723e */ /* 0x080fe200020004ff */
[--C-:B------:R-:W-:Y:S01]  /*5ed0*/  HADD2.F32 R51, -RZ, R63.reuse.H0_H0 ;  /* 0x2000003fff337230 */ /* 0x100fe20000004100 */
[----:B------:R-:W-:Y:S01]  /*5ee0*/  F2FP.F16.E5M2.UNPACK_B R68, R52.H1 ;  /* 0x00000034ff44723e */ /* 0x000fe200030004ff */
[----:B------:R-:W1:Y:S01]  /*5ef0*/  LDTM.x32 R4, tmem[UR4] ;  /* 0x00000004000479ee */ /* 0x000e6200082c0000 */
[----:B------:R-:W-:Y:S01]  /*5f00*/  NOP ;  /* 0x0000000000007918 */ /* 0x000fe20000000000 */
[----:B------:R-:W-:Y:S01]  /*5f10*/  IADD3 R113, PT, PT, R113, 0xb0, RZ ;  /* 0x000000b071717810 */ /* 0x000fe20007ffe0ff */
[--C-:B------:R-:W-:Y:S01]  /*5f20*/  HADD2.F32 R65, -RZ, R66.reuse.H0_H0 ;  /* 0x20000042ff417230 */ /* 0x100fe20000004100 */
[----:B------:R-:W-:Y:S01]  /*5f30*/  F2FP.F16.E5M2.UNPACK_B R61, R58 ;  /* 0x0000003aff3d723e */ /* 0x000fe200020004ff */
[----:B------:R-:W-:Y:S01]  /*5f40*/  HADD2.F32 R66, -RZ, R66.H1_H1 ;  /* 0x30000042ff427230 */ /* 0x000fe20000004100 */
[----:B------:R-:W-:Y:S01]  /*5f50*/  LOP3.LUT R113, R113, 0xfefffff8, RZ, 0xc0, !PT ;  /* 0xfefffff871717812 */ /* 0x000fe200078ec0ff */
[----:B------:R-:W-:Y:S01]  /*5f60*/  HADD2.F32 R52, -RZ, R63.H1_H1 ;  /* 0x3000003fff347230 */ /* 0x000fe20000004100 */
[-C--:B------:R-:W-:Y:S01]  /*5f70*/  F2FP.F16.E5M2.UNPACK_B R70, R53.reuse ;  /* 0x00000035ff46723e */ /* 0x080fe200020004ff */
[----:B------:R-:W-:Y:S01]  /*5f80*/  HADD2.F32 R67, -RZ, R68.H0_H0 ;  /* 0x20000044ff437230 */ /* 0x000fe20000004100 */
[----:B-1----:R1:W-:Y:S01]  /*5f90*/  SYNCS.ARRIVE.TRANS64.RED.A1T0 RZ, [R113+URZ], RZ ;  /* 0x000000ff71ff79a7 */ /* 0x0023e200081004ff */
[----:B------:R-:W-:Y:S01]  /*5fa0*/  F2FP.F16.E5M2.UNPACK_B R72, R53.H1 ;  /* 0x00000035ff48723e */ /* 0x000fe200030004ff */
[----:B------:R-:W-:Y:S01]  /*5fb0*/  HADD2.F32 R53, -RZ, R56.H0_H0 ;  /* 0x20000038ff357230 */ /* 0x000fe20000004100 */
[-C--:B------:R-:W-:Y:S01]  /*5fc0*/  F2FP.F16.E5M2.UNPACK_B R74, R54.reuse ;  /* 0x00000036ff4a723e */ /* 0x080fe200020004ff */
[----:B------:R-:W-:Y:S01]  /*5fd0*/  HADD2.F32 R69, -RZ, R70.H0_H0 ;  /* 0x20000046ff457230 */ /* 0x000fe20000004100 */
[----:B------:R-:W-:Y:S01]  /*5fe0*/  F2FP.F16.E5M2.UNPACK_B R76, R54.H1 ;  /* 0x00000036ff4c723e */ /* 0x000fe200030004ff */
[----:B------:R-:W-:Y:S01]  /*5ff0*/  HADD2.F32 R54, -RZ, R56.H1_H1 ;  /* 0x30000038ff367230 */ /* 0x000fe20000004100 */
[----:B------:R-:W-:Y:S01]  /*6000*/  F2FP.F16.E5M2.UNPACK_B R60, R58.H1 ;  /* 0x0000003aff3c723e */ /* 0x000fe200030004ff */
[----:B------:R-:W-:Y:S01]  /*6010*/  HADD2.F32 R58, -RZ, R61.H1_H1 ;  /* 0x3000003dff3a7230 */ /* 0x000fe20000004100 */
[----:B------:R-:W-:Y:S01]  /*6020*/  F2FP.F16.E5M2.UNPACK_B R78, R55 ;  /* 0x00000037ff4e723e */ /* 0x000fe200020004ff */
[----:B------:R-:W-:Y:S01]  /*6030*/  HADD2.F32 R71, -RZ, R70.H1_H1 ;  /* 0x30000046ff477230 */ /* 0x000fe20000004100 */
[----:B------:R-:W-:Y:S01]  /*6040*/  F2FP.F16.E5M2.UNPACK_B R62, R59 ;  /* 0x0000003bff3e723e */ /* 0x000fe200020004ff */
[--C-:B------:R-:W-:Y:S01]  /*6050*/  HADD2.F32 R73, -RZ, R74.reuse.H0_H0 ;  /* 0x2000004aff497230 */ /* 0x100fe20000004100 */
[----:B------:R-:W-:Y:S01]  /*6060*/  F2FP.F16.E5M2.UNPACK_B R80, R55.H1 ;  /* 0x00000037ff50723e */ /* 0x000fe200030004ff */
[C---:B---3--:R-:W-:Y:S01]  /*6070*/  FMUL R4, R46.reuse, R4 ;  /* 0x000000042e047220 */ /* 0x048fe20000400000 */
[C---:B------:R-:W-:Y:S01]  /*6080*/  FMUL R5, R46.reuse, R5 ;  /* 0x000000052e057220 */ /* 0x040fe20000400000 */
[C---:B------:R-:W-:Y:S01]  /*6090*/  FMUL R8, R46.reuse, R8 ;  /* 0x000000082e087220 */ /* 0x040fe20000400000 */
[C---:B------:R-:W-:Y:S01]  /*60a0*/  FMUL R9, R46.reuse, R9 ;  /* 0x000000092e097220 */ /* 0x040fe20000400000 */
[C---:B------:R-:W-:Y:S01]  /*60b0*/  FFMA R4, R49.reuse, R48, R4 ;  /* 0x0000003031047223 */ /* 0x040fe20000000004 */
[C---:B------:R-:W-:Y:S01]  /*60c0*/  FFMA R5, R49.reuse, R50, R5 ;  /* 0x0000003231057223 */ /* 0x040fe20000000005 */
[C---:B------:R-:W-:Y:S01]  /*60d0*/  FMUL R12, R46.reuse, R12 ;  /* 0x0000000c2e0c7220 */ /* 0x040fe20000400000 */
[C---:B------:R-:W-:Y:S01]  /*60e0*/  FMUL R13, R46.reuse, R13 ;  /* 0x0000000d2e0d7220 */ /* 0x040fe20000400000 */
[C---:B------:R-:W-:Y:S01]  /*60f0*/  FMUL R16, R46.reuse, R16 ;  /* 0x000000102e107220 */ /* 0x040fe20000400000 */
[C---:B------:R-:W-:Y:S01]  /*6100*/  FMUL R17, R46.reuse, R17 ;  /* 0x000000112e117220 */ /* 0x040fe20000400000 */
[C---:B------:R-:W-:Y:S01]  /*6110*/  FMUL R20, R46.reuse, R20 ;  /* 0x000000142e147220 */ /* 0x040fe20000400000 */
[C---:B------:R-:W-:Y:S01]  /*6120*/  FMUL R21, R46.reuse, R21 ;  /* 0x000000152e157220 */ /* 0x040fe20000400000 */
[C---:B------:R-:W-:Y:S01]  /*6130*/  FMUL R0, R46.reuse, R24 ;  /* 0x000000182e007220 */ /* 0x040fe20000400000 */
[C---:B------:R-:W-:Y:S01]  /*6140*/  FMUL R2, R46.reuse, R25 ;  /* 0x000000192e027220 */ /* 0x040fe20000400000 */
[----:B------:R-:W-:Y:S02]  /*6150*/  HADD2.F32 R74, -RZ, R74.H1_H1 ;  /* 0x3000004aff4a7230 */ /* 0x000fe40000004100 */
[C---:B------:R-:W-:Y:S01]  /*6160*/  FMUL R24, R46.reuse, R28 ;  /* 0x0000001c2e187220 */ /* 0x040fe20000400000 */
[C---:B------:R-:W-:Y:S01]  /*6170*/  FMUL R25, R46.reuse, R29 ;  /* 0x0000001d2e197220 */ /* 0x040fe20000400000 */
[--C-:B------:R-:W-:Y:S02]  /*6180*/  HADD2.F32 R77, -RZ, R78.reuse.H0_H0 ;  /* 0x2000004eff4d7230 */ /* 0x100fe40000004100 */
[C---:B------:R-:W-:Y:S01]  /*6190*/  FMUL R28, R46.reuse, R32 ;  /* 0x000000202e1c7220 */ /* 0x040fe20000400000 */
[----:B------:R-:W-:Y:S02]  /*61a0*/  HADD2.F32 R78, -RZ, R78.H1_H1 ;  /* 0x3000004eff4e7230 */ /* 0x000fe40000004100 */
[C---:B------:R-:W-:Y:S01]  /*61b0*/  FMUL R29, R46.reuse, R33 ;  /* 0x000000212e1d7220 */ /* 0x040fe20000400000 */
[C---:B------:R-:W-:Y:S01]  /*61c0*/  FMUL R6, R46.reuse, R6 ;  /* 0x000000062e067220 */ /* 0x040fe20000400000 */
[C---:B------:R-:W-:Y:S01]  /*61d0*/  FMUL R7, R46.reuse, R7 ;  /* 0x000000072e077220 */ /* 0x040fe20000400000 */
[--C-:B------:R-:W-:Y:S02]  /*61e0*/  HADD2.F32 R55, -RZ, R57.reuse.H0_H0 ;  /* 0x20000039ff377230 */ /* 0x100fe40000004100 */
[C---:B------:R-:W-:Y:S01]  /*61f0*/  FMUL R10, R46.reuse, R10 ;  /* 0x0000000a2e0a7220 */ /* 0x040fe20000400000 */
[C---:B------:R-:W-:Y:S01]  /*6200*/  FFMA R6, R49.reuse, R51, R6 ;  /* 0x0000003331067223 */ /* 0x040fe20000000006 */
[----:B------:R-:W-:Y:S02]  /*6210*/  HADD2.F32 R56, -RZ, R57.H1_H1 ;  /* 0x30000039ff387230 */ /* 0x000fe40000004100 */
[C---:B------:R-:W-:Y:S01]  /*6220*/  FFMA R7, R49.reuse, R52, R7 ;  /* 0x0000003431077223 */ /* 0x040fe20000000007 */
[C---:B------:R-:W-:Y:S01]  /*6230*/  FFMA R8, R49.reuse, R53, R8 ;  /* 0x0000003531087223 */ /* 0x040fe20000000008 */
[C---:B------:R-:W-:Y:S01]  /*6240*/  FFMA R9, R49.reuse, R54, R9 ;  /* 0x0000003631097223 */ /* 0x040fe20000000009 */
[----:B------:R-:W-:Y:S02]  /*6250*/  HADD2.F32 R57, -RZ, R61.H0_H0 ;  /* 0x2000003dff397230 */ /* 0x000fe40000004100 */
[----:B------:R-:W-:Y:S01]  /*6260*/  FFMA R10, R49, R55, R10 ;  /* 0x00000037310a7223 */ /* 0x000fe2000000000a */
[----:B------:R-:W-:Y:S01]  /*6270*/  F2FP.SATFINITE.E5M2.F32.PACK_AB_MERGE_C R96, R7, R6, RZ ;  /* 0x000000060760723e */ /* 0x000fe200048060ff */
[----:B------:R-:W-:Y:S02]  /*6280*/  HADD2.F32 R61, -RZ, R62.H0_H0 ;  /* 0x2000003eff3d7230 */ /* 0x000fe40000004100 */
[C---:B------:R-:W-:Y:S01]  /*6290*/  FMUL R11, R46.reuse, R11 ;  /* 0x0000000b2e0b7220 */ /* 0x040fe20000400000 */
[----:B------:R-:W-:Y:S01]  /*62a0*/  F2FP.F16.E5M2.UNPACK_B R64, R59.H1 ;  /* 0x0000003bff40723e */ /* 0x000fe200030004ff */
[----:B------:R-:W-:Y:S01]  /*62b0*/  HADD2.F32 R59, -RZ, R60.H0_H0 ;  /* 0x2000003cff3b7230 */ /* 0x000fe20000004100 */
[----:B------:R-:W-:Y:S01]  /*62c0*/  F2FP.SATFINITE.E5M2.F32.PACK_AB_MERGE_C R96, R5, R4, R96 ;  /* 0x000000040560723e */ /* 0x000fe20004806060 */
[C---:B------:R-:W-:Y:S01]  /*62d0*/  FFMA R11, R49.reuse, R56, R11 ;  /* 0x00000038310b7223 */ /* 0x040fe2000000000b */
[C---:B------:R-:W-:Y:S01]  /*62e0*/  FFMA R12, R49.reuse, R57, R12 ;  /* 0x00000039310c7223 */ /* 0x040fe2000000000c */
[----:B------:R-:W-:Y:S01]  /*62f0*/  FFMA R13, R49, R58, R13 ;  /* 0x0000003a310d7223 */ /* 0x000fe2000000000d */
[----:B------:R-:W-:Y:S02]  /*6300*/  HADD2.F32 R62, -RZ, R62.H1_H1 ;  /* 0x3000003eff3e7230 */ /* 0x000fe40000004100 */
[C---:B------:R-:W-:Y:S01]  /*6310*/  FMUL R14, R46.reuse, R14 ;  /* 0x0000000e2e0e7220 */ /* 0x040fe20000400000 */
[----:B------:R-:W-:Y:S01]  /*6320*/  HADD2.F32 R60, -RZ, R60.H1_H1 ;  /* 0x3000003cff3c7230 */ /* 0x000fe20000004100 */
[----:B------:R-:W-:Y:S01]  /*6330*/  F2FP.SATFINITE.E5M2.F32.PACK_AB_MERGE_C R97, R11, R10, RZ ;  /* 0x0000000a0b61723e */ /* 0x000fe200048060ff */
[C---:B------:R-:W-:Y:S01]  /*6340*/  FMUL R15, R46.reuse, R15 ;  /* 0x0000000f2e0f7220 */ /* 0x040fe20000400000 */
[--C-:B------:R-:W-:Y:S02]  /*6350*/  HADD2.F32 R63, -RZ, R64.reuse.H0_H0 ;  /* 0x20000040ff3f7230 */ /* 0x100fe40000004100 */
[----:B------:R-:W-:Y:S01]  /*6360*/  FFMA R14, R49, R59, R14 ;  /* 0x0000003b310e7223 */ /* 0x000fe2000000000e */
[----:B------:R-:W-:Y:S01]  /*6370*/  F2FP.SATFINITE.E5M2.F32.PACK_AB_MERGE_C R97, R9, R8, R97 ;  /* 0x000000080961723e */ /* 0x000fe20004806061 */
[C---:B------:R-:W-:Y:S01]  /*6380*/  FFMA R15, R49.reuse, R60, R15 ;  /* 0x0000003c310f7223 */ /* 0x040fe2000000000f */
[C---:B------:R-:W-:Y:S01]  /*6390*/  FFMA R16, R49.reuse, R61, R16 ;  /* 0x0000003d31107223 */ /* 0x040fe20000000010 */
[C---:B------:R-:W-:Y:S01]  /*63a0*/  FFMA R17, R49.reuse, R62, R17 ;  /* 0x0000003e31117223 */ /* 0x040fe20000000011 */
[----:B------:R-:W-:Y:S02]  /*63b0*/  HADD2.F32 R64, -RZ, R64.H1_H1 ;  /* 0x30000040ff407230 */ /* 0x000fe40000004100 */
[C---:B------:R-:W-:Y:S01]  /*63c0*/  FMUL R18, R46.reuse, R18 ;  /* 0x000000122e127220 */ /* 0x040fe20000400000 */
[C---:B------:R-:W-:Y:S01]  /*63d0*/  FMUL R19, R46.reuse, R19 ;  /* 0x000000132e137220 */ /* 0x040fe20000400000 */
[----:B------:R-:W-:Y:S02]  /*63e0*/  HADD2.F32 R68, -RZ, R68.H1_H1 ;  /* 0x30000044ff447230 */ /* 0x000fe40000004100 */
[C---:B------:R-:W-:Y:S01]  /*63f0*/  FMUL R22, R46.reuse, R22 ;  /* 0x000000162e167220 */ /* 0x040fe20000400000 */
[C---:B------:R-:W-:Y:S01]  /*6400*/  FFMA R18, R49.reuse, R63, R18 ;  /* 0x0000003f31127223 */ /* 0x040fe20000000012 */
[C---:B------:R-:W-:Y:S01]  /*6410*/  FFMA R19, R49.reuse, R64, R19 ;  /* 0x0000004031137223 */ /* 0x040fe20000000013 */
[C---:B------:R-:W-:Y:S01]  /*6420*/  FMUL R23, R46.reuse, R23 ;  /* 0x000000172e177220 */ /* 0x040fe20000400000 */
[C---:B------:R-:W-:Y:S01]  /*6430*/  FFMA R20, R49.reuse, R65, R20 ;  /* 0x0000004131147223 */ /* 0x040fe20000000014 */
[C---:B------:R-:W-:Y:S01]  /*6440*/  FFMA R21, R49.reuse, R66, R21 ;  /* 0x0000004231157223 */ /* 0x040fe20000000015 */
[--C-:B------:R-:W-:Y:S02]  /*6450*/  HADD2.F32 R70, -RZ, R72.reuse.H0_H0 ;  /* 0x20000048ff467230 */ /* 0x100fe40000004100 */
[C---:B------:R-:W-:Y:S01]  /*6460*/  FFMA R22, R49.reuse, R67, R22 ;  /* 0x0000004331167223 */ /* 0x040fe20000000016 */
[----:B------:R-:W-:Y:S02]  /*6470*/  HADD2.F32 R72, -RZ, R72.H1_H1 ;  /* 0x30000048ff487230 */ /* 0x000fe40000004100 */
[C---:B------:R-:W-:Y:S01]  /*6480*/  FMUL R3, R46.reuse, R26 ;  /* 0x0000001a2e037220 */ /* 0x040fe20000400000 */
        /* <DEDUP_REMOVED lines=16> */
[----:B------:R-:W-:Y:S01]  /*6590*/  FFMA R31, R49, R76, R31 ;  /* 0x0000004c311f7223 */ /* 0x000fe2000000001f */
[----:B------:R-:W-:Y:S01]  /*65a0*/  FMUL R35, R46, R35 ;  /* 0x000000232e237220 */ /* 0x000fe20000400000 */
[----:B------:R-:W-:Y:S01]  /*65b0*/  F2FP.SATFINITE.E5M2.F32.PACK_AB_MERGE_C R98, R15, R14, RZ ;  /* 0x0000000e0f62723e */ /* 0x000fe200048060ff */
[----:B------:R-:W-:Y:S01]  /*65c0*/  FFMA R28, R49, R77, R28 ;  /* 0x0000004d311c7223 */ /* 0x000fe2000000001c */
[----:B------:R-:W-:Y:S01]  /*65d0*/  F2FP.SATFINITE.E5M2.F32.PACK_AB_MERGE_C R99, R19, R18, RZ ;  /* 0x000000121363723e */ /* 0x000fe200048060ff */
[C---:B------:R-:W-:Y:S01]  /*65e0*/  FFMA R29, R49.reuse, R78, R29 ;  /* 0x0000004e311d7223 */ /* 0x040fe2000000001d */
[C---:B------:R-:W-:Y:S01]  /*65f0*/  FFMA R30, R49.reuse, R79, R30 ;  /* 0x0000004f311e7223 */ /* 0x040fe2000000001e */
[----:B------:R-:W-:Y:S01]  /*6600*/  FFMA R35, R49, R80, R35 ;  /* 0x0000005031237223 */ /* 0x000fe20000000023 */
[----:B------:R-:W-:Y:S02]  /*6610*/  F2FP.SATFINITE.E5M2.F32.PACK_AB_MERGE_C R98, R13, R12, R98 ;  /* 0x0000000c0d62723e */ /* 0x000fe40004806062 */
[----:B------:R-:W-:Y:S02]  /*6620*/  F2FP.SATFINITE.E5M2.F32.PACK_AB_MERGE_C R99, R17, R16, R99 ;  /* 0x000000101163723e */ /* 0x000fe40004806063 */
[----:B------:R-:W-:Y:S02]  /*6630*/  F2FP.SATFINITE.E5M2.F32.PACK_AB_MERGE_C R116, R23, R22, RZ ;  /* 0x000000161774723e */ /* 0x000fe400048060ff */
[----:B------:R-:W-:Y:S01]  /*6640*/  F2FP.SATFINITE.E5M2.F32.PACK_AB_MERGE_C R117, R27, R3, RZ ;  /* 0x000000031b75723e */ /* 0x000fe200048060ff */
[----:B------:R3:W-:Y:S01]  /*6650*/  STS.128 [R105+UR43+0x1200], R96 ;  /* 0x0012006069007988 */ /* 0x0007e20008000c2b */
[----:B------:R-:W-:Y:S02]  /*6660*/  F2FP.SATFINITE.E5M2.F32.PACK_AB_MERGE_C R115, R31, R26, RZ ;  /* 0x0000001a1f73723e */ /* 0x000fe400048060ff */
[----:B------:R-:W-:Y:S02]  /*6670*/  F2FP.SATFINITE.E5M2.F32.PACK_AB_MERGE_C R120, R35, R30, RZ ;  /* 0x0000001e2378723e */ /* 0x000fe400048060ff */
[----:B------:R-:W-:Y:S02]  /*6680*/  F2FP.SATFINITE.E5M2.F32.PACK_AB_MERGE_C R116, R21, R20, R116 ;  /* 0x000000141574723e */ /* 0x000fe40004806074 */
[----:B------:R-:W-:Y:S02]  /*6690*/  F2FP.SATFINITE.E5M2.F32.PACK_AB_MERGE_C R117, R2, R0, R117 ;  /* 0x000000000275723e */ /* 0x000fe40004806075 */
[----:B------:R-:W-:Y:S02]  /*66a0*/  F2FP.SATFINITE.E5M2.F32.PACK_AB_MERGE_C R118, R25, R24, R115 ;  /* 0x000000181976723e */ /* 0x000fe40004806073 */
[----:B------:R-:W-:Y:S02]  /*66b0*/  F2FP.SATFINITE.E5M2.F32.PACK_AB_MERGE_C R119, R29, R28, R120 ;  /* 0x0000001c1d77723e */ /* 0x000fe40004806078 */
[----:B-1----:R-:W-:Y:S03]  /*66c0*/  IADD3 R113, PT, PT, R44, 0x1, RZ ;  /* 0x000000012c717810 */ /* 0x002fe60007ffe0ff */
[----:B------:R3:W-:Y:S01]  /*66d0*/  STS.128 [R104+0x1010], R116 ;  /* 0x0010107468007388 */ /* 0x0007e20000000c00 */
[----:B------:R-:W-:Y:S01]  /*66e0*/  @!PT LDS RZ, [RZ] ;  /* 0x00000000fffff984 */ /* 0x000fe20000000800 */
[----:B------:R-:W-:Y:S01]  /*66f0*/  @!PT LDS RZ, [RZ] ;  /* 0x00000000fffff984 */ /* 0x000fe20000000800 */
[----:B------:R-:W-:Y:S01]  /*6700*/  @!PT LDS RZ, [RZ] ;  /* 0x00000000fffff984 */ /* 0x000fe20000000800 */
[----:B------:R-:W-:Y:S01]  /*6710*/  @!PT LDS RZ, [RZ] ;  /* 0x00000000fffff984 */ /* 0x000fe20000000800 */
[----:B------:R1:W-:Y:S07]  /*6720*/  MEMBAR.ALL.CTA ;  /* 0x0000000000007992 */ /* 0x0003ee0000008000 */
[----:B-1----:R-:W1:Y:S02]  /*6730*/  FENCE.VIEW.ASYNC.S ;  /* 0x00000000000073c6 */ /* 0x002e640000000000 */
[----:B-1----:R-:W-:Y:S06]  /*6740*/  BAR.SYNC.DEFER_BLOCKING 0x1, 0x80 ;  /* 0x0042000000007b1d */ /* 0x002fec0000010000 */
[----:B------:R-:W-:Y:S05]  /*6750*/  @P0 BRA `(.L_x_112) ;  /* 0x0000000000340947 */ /* 0x000fea0003800000 */
[----:B------:R-:W-:Y:S01]  /*6760*/  UIADD3 UR12, UPT, UPT, UR43, 0x1200, URZ ;  /* 0x000012002b0c7890 */ /* 0x000fe2000fffe0ff */
[----:B------:R-:W-:Y:S01]  /*6770*/  R2UR UR9, R94 ;  /* 0x000000005e0972ca */ /* 0x000fe200000e0000 */
[----:B------:R-:W-:Y:S01]  /*6780*/  UIADD3 UR10, UP0, UPT, UR46, 0x680, URZ ;  /* 0x000006802e0a7890 */ /* 0x000fe2000ff1e0ff */
[----:B------:R-:W-:Y:S01]  /*6790*/  R2UR UR8, R93 ;  /* 0x000000005d0872ca */ /* 0x000fe200000e0000 */
[----:B------:R-:W-:Y:S02]  /*67a0*/  UMOV UR7, UR36 ;  /* 0x0000002400077c82 */ /* 0x000fe40008000000 */
[----:B------:R-:W-:Y:S01]  /*67b0*/  IMAD.U32 R111, RZ, RZ, UR12 ;  /* 0x0000000cff6f7e24 */ /* 0x000fe2000f8e00ff */
[----:B------:R-:W-:Y:S04]  /*67c0*/  UIADD3.X UR11, UPT, UPT, URZ, UR47, URZ, UP0, !UPT ;  /* 0x0000002fff0b7290 */ /* 0x000fe800087fe4ff */
[----:B------:R-:W-:Y:S03]  /*67d0*/  R2UR UR4, R111 ;  /* 0x000000006f0472ca */ /* 0x000fe600000e0000 */
[----:B------:R-:W-:Y:S02]  /*67e0*/  USHF.L.U32 UR5, UR9, 0x6, URZ ;  /* 0x0000000609057899 */ /* 0x000fe400080006ff */
[----:B------:R-:W-:Y:S09]  /*67f0*/  USHF.L.U32 UR6, UR8, 0x6, URZ ;  /* 0x0000000608067899 */ /* 0x000ff200080006ff */
[----:B------:R1:W-:Y:S01]  /*6800*/  UTMASTG.3D [UR4], [UR10] ;  /* 0x000000040a0073b5 */ /* 0x0003e20008010000 */
[----:B------:R0:W-:Y:S01]  /*6810*/  UTMACMDFLUSH ;  /* 0x00000000000079b7 */ /* 0x0001e20000000000 */
[----:B-1----:R-:W-:Y:S04]  /*6820*/  DEPBAR.LE SB0, 0x0 ;  /* 0x000080000000791a */ /* 0x002fe80000000000 */
.L_x_112:
[----:B------:R-:W-:Y:S05]  /*6830*/  BSYNC.RECONVERGENT B0 ;  /* 0x0000000000007941 */ /* 0x000fea0003800200 */
.L_x_111:
[----:B------:R-:W-:Y:S01]  /*6840*/  BAR.SYNC.DEFER_BLOCKING 0x1, 0x80 ;  /* 0x0042000000007b1d */ /* 0x000fe20000010000 */
[----:B------:R-:W-:Y:S01]  /*6850*/  ISETP.NE.AND P2, PT, R112, RZ, PT ;  /* 0x000000ff7000720c */ /* 0x000fe20003f45270 */
[----:B------:R-:W-:Y:S01]  /*6860*/  IMAD.IADD R94, R43, 0x1, R81 ;  /* 0x000000012b5e7824 */ /* 0x000fe200078e0251 */
[----:B------:R-:W-:Y:S01]  /*6870*/  ISETP.NE.AND P0, PT, R114, 0x2, PT ;  /* 0x000000027200780c */ /* 0x000fe20003f05270 */
[----:B------:R-:W-:Y:S01]  /*6880*/  IMAD.IADD R93, R45, 0x1, R92 ;  /* 0x000000012d5d7824 */ /* 0x000fe200078e025c */
[----:B------:R-:W-:Y:S02]  /*6890*/  ISETP.NE.AND P1, PT, R113, 0x4, PT ;  /* 0x000000047100780c */ /* 0x000fe40003f25270 */
[----:B------:R-:W-:Y:S02]  /*68a0*/  SEL R0, RZ, 0x1, P0 ;  /* 0x00000001ff007807 */ /* 0x000fe40000000000 */
[----:B------:R-:W-:Y:S02]  /*68b0*/  SEL R3, RZ, 0x1, P1 ;  /* 0x00000001ff037807 */ /* 0x000fe40000800000 */
[----:B------:R-:W-:Y:S02]  /*68c0*/  LOP3.LUT R109, R109, R0, RZ, 0x3c, !PT ;  /* 0x000000006d6d7212 */ /* 0x000fe400078e3cff */
[----:B------:R-:W-:Y:S02]  /*68d0*/  LOP3.LUT R110, R110, R3, RZ, 0x3c, !PT ;  /* 0x000000036e6e7212 */ /* 0x000fe400078e3cff */
[----:B------:R-:W-:Y:S02]  /*68e0*/  @P2 R2UR UR36, R107 ;  /* 0x000000006b2422ca */ /* 0x000fe400000e0000 */
[----:B------:R-:W-:Y:S02]  /*68f0*/  SEL R114, R114, RZ, P0 ;  /* 0x000000ff72727207 */ /* 0x000fe40000000000 */
[----:B------:R-:W-:Y:S01]  /*6900*/  SEL R44, R113, RZ, P1 ;  /* 0x000000ff712c7207 */ /* 0x000fe20000800000 */
[----:B------:R-:W-:Y:S10]  /*6910*/  @P2 BRA `(.L_x_113) ;  /* 0xffffffe400a02947 */ /* 0x000ff4000383ffff */
[----:B------:R-:W-:Y:S05]  /*6920*/  EXIT ;  /* 0x000000000000794d */ /* 0x000fea0003800000 */
.L_x_24:
[----:B--2---:R2:W4:Y:S02]  /*6930*/  SYNCS.PHASECHK.TRANS64.TRYWAIT P0, [R3+URZ+0xe0], R2 ;  /* 0x0000e002030075a7 */ /* 0x00452400080011ff */
[----:B----4-:R-:W-:Y:S05]  /*6940*/  @!P0 NANOSLEEP.SYNCS 0x989680 ;  /* 0x009896800000895d */ /* 0x010fea0003900000 */
[----:B------:R-:W4:Y:S02]  /*6950*/  @!P0 SYNCS.PHASECHK.TRANS64 P0, [R3+URZ+0xe0], R2 ;  /* 0x0000e002030085a7 */ /* 0x000f2400080010ff */
[----:B----4-:R-:W-:Y:S05]  /*6960*/  @!P0 BRA `(.L_x_24) ;  /* 0xfffffffc00f08947 */ /* 0x010fea000383ffff */
[----:B------:R-:W-:Y:S05]  /*6970*/  BRA `(.L_x_114) ;  /* 0xffffffac00947947 */ /* 0x000fea000383ffff */
.L_x_27:
[----:B-1----:R-:W-:-:S07]  /*6980*/  MOV R2, UR33 ;  /* 0x0000002100027c02 */ /* 0x002fce0008000f00 */
.L_x_115:
[----:B-1----:R1:W2:Y:S02]  /*6990*/  SYNCS.PHASECHK.TRANS64.TRYWAIT P0, [R2+URZ+0x28], R5 ;  /* 0x00002805020075a7 */ /* 0x0022a400080011ff */
[----:B--2---:R-:W-:Y:S05]  /*69a0*/  @!P0 NANOSLEEP.SYNCS 0x989680 ;  /* 0x009896800000895d */ /* 0x004fea0003900000 */
[----:B------:R-:W2:Y:S02]  /*69b0*/  @!P0 SYNCS.PHASECHK.TRANS64 P0, [R2+URZ+0x28], R5 ;  /* 0x00002805020085a7 */ /* 0x000ea400080010ff */
[----:B--2---:R-:W-:Y:S05]  /*69c0*/  @!P0 BRA `(.L_x_115) ;  /* 0xfffffffc00f08947 */ /* 0x004fea000383ffff */
[----:B------:R-:W-:Y:S05]  /*69d0*/  BRA `(.L_x_26) ;  /* 0xffffffac00fc7947 */ /* 0x000fea000383ffff */
.L_x_34:
[----:B-1----:R-:W-:-:S07]  /*69e0*/  MOV R2, UR17 ;  /* 0x0000001100027c02 */ /* 0x002fce0008000f00 */
.L_x_116:
[----:B-1----:R1:W2:Y:S02]  /*69f0*/  SYNCS.PHASECHK.TRANS64.TRYWAIT P0, [R2+URZ+0x28], R5 ;  /* 0x00002805020075a7 */ /* 0x0022a400080011ff */
[----:B--2---:R-:W-:Y:S05]  /*6a00*/  @!P0 NANOSLEEP.SYNCS 0x989680 ;  /* 0x009896800000895d */ /* 0x004fea0003900000 */
[----:B------:R-:W2:Y:S02]  /*6a10*/  @!P0 SYNCS.PHASECHK.TRANS64 P0, [R2+URZ+0x28], R5 ;  /* 0x00002805020085a7 */ /* 0x000ea400080010ff */
[----:B--2---:R-:W-:Y:S05]  /*6a20*/  @!P0 BRA `(.L_x_116) ;  /* 0xfffffffc00f08947 */ /* 0x004fea000383ffff */
[----:B------:R-:W-:Y:S05]  /*6a30*/  BRA `(.L_x_33) ;  /* 0xffffffb000b87947 */ /* 0x000fea000383ffff */
.L_x_39:
[----:B-1----:R1:W2:Y:S02]  /*6a40*/  SYNCS.PHASECHK.TRANS64.TRYWAIT P0, [R2+URZ+0x70], R3 ;  /* 0x00007003020075a7 */ /* 0x0022a400080011ff */
[----:B--2---:R-:W-:Y:S05]  /*6a50*/  @!P0 NANOSLEEP.SYNCS 0x989680 ;  /* 0x009896800000895d */ /* 0x004fea0003900000 */
[----:B------:R-:W2:Y:S02]  /*6a60*/  @!P0 SYNCS.PHASECHK.TRANS64 P0, [R2+URZ+0x70], R3 ;  /* 0x00007003020085a7 */ /* 0x000ea400080010ff */
[----:B--2---:R-:W-:Y:S05]  /*6a70*/  @!P0 BRA `(.L_x_39) ;  /* 0xfffffffc00f08947 */ /* 0x004fea000383ffff */
[----:B------:R-:W-:Y:S05]  /*6a80*/  BRA `(.L_x_117) ;  /* 0xffffffb4005c7947 */ /* 0x000fea000383ffff */
.L_x_43:
[----:B---3--:R-:W-:-:S07]  /*6a90*/  MOV R0, UR5 ;  /* 0x0000000500007c02 */ /* 0x008fce0008000f00 */
.L_x_118:
[----:B-1----:R1:W2:Y:S02]  /*6aa0*/  SYNCS.PHASECHK.TRANS64.TRYWAIT P0, [R0+URZ], R3 ;  /* 0x00000003000075a7 */ /* 0x0022a400080011ff */
[----:B--2---:R-:W-:Y:S05]  /*6ab0*/  @!P0 NANOSLEEP.SYNCS 0x989680 ;  /* 0x009896800000895d */ /* 0x004fea0003900000 */
[----:B------:R-:W2:Y:S02]  /*6ac0*/  @!P0 SYNCS.PHASECHK.TRANS64 P0, [R0+URZ], R3 ;  /* 0x00000003000085a7 */ /* 0x000ea400080010ff */
[----:B--2---:R-:W-:Y:S05]  /*6ad0*/  @!P0 BRA `(.L_x_118) ;  /* 0xfffffffc00f08947 */ /* 0x004fea000383ffff */
[----:B------:R-:W-:Y:S05]  /*6ae0*/  BRA `(.L_x_119) ;  /* 0xffffffb800cc7947 */ /* 0x000fea000383ffff */
.L_x_44:
[----:B---3--:R-:W-:-:S07]  /*6af0*/  MOV R0, UR5 ;  /* 0x0000000500007c02 */ /* 0x008fce0008000f00 */
.L_x_120:
[----:B-1----:R1:W2:Y:S02]  /*6b00*/  SYNCS.PHASECHK.TRANS64.TRYWAIT P0, [R0+URZ], R3 ;  /* 0x00000003000075a7 */ /* 0x0022a400080011ff */
[----:B--2---:R-:W-:Y:S05]  /*6b10*/  @!P0 NANOSLEEP.SYNCS 0x989680 ;  /* 0x009896800000895d */ /* 0x004fea0003900000 */
[----:B------:R-:W2:Y:S02]  /*6b20*/  @!P0 SYNCS.PHASECHK.TRANS64 P0, [R0+URZ], R3 ;  /* 0x00000003000085a7 */ /* 0x000ea400080010ff */
[----:B--2---:R-:W-:Y:S05]  /*6b30*/  @!P0 BRA `(.L_x_120) ;  /* 0xfffffffc00f08947 */ /* 0x004fea000383ffff */
[----:B------:R-:W-:Y:S05]  /*6b40*/  BRA `(.L_x_121) ;  /* 0xffffffb800d87947 */ /* 0x000fea000383ffff */
.L_x_45:
[----:B---3--:R-:W-:-:S07]  /*6b50*/  MOV R0, UR5 ;  /* 0x0000000500007c02 */ /* 0x008fce0008000f00 */
.L_x_122:
[----:B-1----:R1:W2:Y:S02]  /*6b60*/  SYNCS.PHASECHK.TRANS64.TRYWAIT P0, [R0+URZ], R3 ;  /* 0x00000003000075a7 */ /* 0x0022a400080011ff */
[----:B--2---:R-:W-:Y:S05]  /*6b70*/  @!P0 NANOSLEEP.SYNCS 0x989680 ;  /* 0x009896800000895d */ /* 0x004fea0003900000 */
[----:B------:R-:W2:Y:S02]  /*6b80*/  @!P0 SYNCS.PHASECHK.TRANS64 P0, [R0+URZ], R3 ;  /* 0x00000003000085a7 */ /* 0x000ea400080010ff */
[----:B--2---:R-:W-:Y:S05]  /*6b90*/  @!P0 BRA `(.L_x_122) ;  /* 0xfffffffc00f08947 */ /* 0x004fea000383ffff */
[----:B------:R-:W-:Y:S05]  /*6ba0*/  BRA `(.L_x_123) ;  /* 0xffffffb800e47947 */ /* 0x000fea000383ffff */
.L_x_46:
[----:B---3--:R-:W-:-:S07]  /*6bb0*/  MOV R0, UR5 ;  /* 0x0000000500007c02 */ /* 0x008fce0008000f00 */
.L_x_124:
[----:B-1----:R1:W2:Y:S02]  /*6bc0*/  SYNCS.PHASECHK.TRANS64.TRYWAIT P0, [R0+URZ], R3 ;  /* 0x00000003000075a7 */ /* 0x0022a400080011ff */
[----:B--2---:R-:W-:Y:S05]  /*6bd0*/  @!P0 NANOSLEEP.SYNCS 0x989680 ;  /* 0x009896800000895d */ /* 0x004fea0003900000 */
[----:B------:R-:W2:Y:S02]  /*6be0*/  @!P0 SYNCS.PHASECHK.TRANS64 P0, [R0+URZ], R3 ;  /* 0x00000003000085a7 */ /* 0x000ea400080010ff */
[----:B--2---:R-:W-:Y:S05]  /*6bf0*/  @!P0 BRA `(.L_x_124) ;  /* 0xfffffffc00f08947 */ /* 0x004fea000383ffff */
[----:B------:R-:W-:Y:S05]  /*6c00*/  BRA `(.L_x_125) ;  /* 0xffffffb800f07947 */ /* 0x000fea000383ffff */
.L_x_49:
[----:B-1----:R1:W2:Y:S02]  /*6c10*/  SYNCS.PHASECHK.TRANS64.TRYWAIT P0, [R0+URZ+0xd0], R5 ;  /* 0x0000d005000075a7 */ /* 0x0022a400080011ff */
[----:B--2---:R-:W-:Y:S05]  /*6c20*/  @!P0 NANOSLEEP.SYNCS 0x989680 ;  /* 0x009896800000895d */ /* 0x004fea0003900000 */
[----:B------:R-:W2:Y:S02]  /*6c30*/  @!P0 SYNCS.PHASECHK.TRANS64 P0, [R0+URZ+0xd0], R5 ;  /* 0x0000d005000085a7 */ /* 0x000ea400080010ff */
[----:B--2---:R-:W-:Y:S05]  /*6c40*/  @!P0 BRA `(.L_x_49) ;  /* 0xfffffffc00f08947 */ /* 0x004fea000383ffff */
[----:B------:R-:W-:Y:S05]  /*6c50*/  BRA `(.L_x_126) ;  /* 0xffffffbc00507947 */ /* 0x000fea000383ffff */
.L_x_50:
[----:B------:R-:W-:-:S07]  /*6c60*/  MOV R0, UR5 ;  /* 0x0000000500007c02 */ /* 0x000fce0008000f00 */
.L_x_127:
[----:B-1----:R1:W2:Y:S02]  /*6c70*/  SYNCS.PHASECHK.TRANS64.TRYWAIT P0, [R0+URZ+0x80], R7 ;  /* 0x00008007000075a7 */ /* 0x0022a400080011ff */
[----:B--2---:R-:W-:Y:S05]  /*6c80*/  @!P0 NANOSLEEP.SYNCS 0x989680 ;  /* 0x009896800000895d */ /* 0x004fea0003900000 */
[----:B------:R-:W2:Y:S02]  /*6c90*/  @!P0 SYNCS.PHASECHK.TRANS64 P0, [R0+URZ+0x80], R7 ;  /* 0x00008007000085a7 */ /* 0x000ea400080010ff */
[----:B--2---:R-:W-:Y:S05]  /*6ca0*/  @!P0 BRA `(.L_x_127) ;  /* 0xfffffffc00f08947 */ /* 0x004fea000383ffff */
[----:B------:R-:W-:Y:S05]  /*6cb0*/  BRA `(.L_x_128) ;  /* 0xffffffbc00607947 */ /* 0x000fea000383ffff */
.L_x_51:
[----:B-1----:R1:W2:Y:S02]  /*6cc0*/  SYNCS.PHASECHK.TRANS64.TRYWAIT P1, [R0+URZ+0x70], R5 ;  /* 0x00007005000075a7 */ /* 0x0022a400080211ff */
[----:B--2---:R-:W-:Y:S05]  /*6cd0*/  @!P1 NANOSLEEP.SYNCS 0x989680 ;  /* 0x009896800000995d */ /* 0x004fea0003900000 */
[----:B------:R-:W2:Y:S02]  /*6ce0*/  @!P1 SYNCS.PHASECHK.TRANS64 P1, [R0+URZ+0x70], R5 ;  /* 0x00007005000095a7 */ /* 0x000ea400080210ff */
[----:B--2---:R-:W-:Y:S05]  /*6cf0*/  @!P1 BRA `(.L_x_51) ;  /* 0xfffffffc00f09947 */ /* 0x004fea000383ffff */
[----:B------:R-:W-:Y:S05]  /*6d00*/  BRA `(.L_x_129) ;  /* 0xffffffbc00907947 */ /* 0x000fea000383ffff */
.L_x_54:
[----:B------:R-:W-:-:S07]  /*6d10*/  MOV R0, UR5 ;  /* 0x0000000500007c02 */ /* 0x000fce0008000f00 */
.L_x_130:
[----:B-1----:R1:W2:Y:S02]  /*6d20*/  SYNCS.PHASECHK.TRANS64.TRYWAIT P0, [R0+URZ+0x80], R3 ;  /* 0x00008003000075a7 */ /* 0x0022a400080011ff */
[----:B--2---:R-:W-:Y:S05]  /*6d30*/  @!P0 NANOSLEEP.SYNCS 0x989680 ;  /* 0x009896800000895d */ /* 0x004fea0003900000 */
[----:B------:R-:W2:Y:S02]  /*6d40*/  @!P0 SYNCS.PHASECHK.TRANS64 P0, [R0+URZ+0x80], R3 ;  /* 0x00008003000085a7 */ /* 0x000ea400080010ff */
[----:B--2---:R-:W-:Y:S05]  /*6d50*/  @!P0 BRA `(.L_x_130) ;  /* 0xfffffffc00f08947 */ /* 0x004fea000383ffff */
[----:B------:R-:W-:Y:S05]  /*6d60*/  BRA `(.L_x_53) ;  /* 0xffffffbc00e47947 */ /* 0x000fea000383ffff */
.L_x_63:
[----:B-1----:R-:W-:-:S04]  /*6d70*/  MOV R4, UR6 ;  /* 0x0000000600047c02 */ /* 0x002fc80008000f00 */
[----:B------:R1:W2:Y:S03]  /*6d80*/  SYNCS.PHASECHK.TRANS64.TRYWAIT P0, [R4+URZ+0x8], R5 ;  /* 0x00000805040075a7 */ /* 0x0002a600080011ff */
[----:B--2---:R-:W-:Y:S05]  /*6d90*/  @!P0 NANOSLEEP.SYNCS 0x989680 ;  /* 0x009896800000895d */ /* 0x004fea0003900000 */
[----:B------:R-:W2:Y:S02]  /*6da0*/  @!P0 SYNCS.PHASECHK.TRANS64 P0, [R4+URZ+0x8], R5 ;  /* 0x00000805040085a7 */ /* 0x000ea400080010ff */
[----:B--2---:R-:W-:Y:S05]  /*6db0*/  @!P0 BRA `(.L_x_63) ;  /* 0xfffffffc00ec8947 */ /* 0x004fea000383ffff */
[----:B------:R-:W-:Y:S05]  /*6dc0*/  BRA `(.L_x_62) ;  /* 0xffffffc000987947 */ /* 0x000fea000383ffff */
.L_x_65:
[----:B------:R-:W-:Y:S01]  /*6dd0*/  BSSY B0, `(.L_x_131) ;  /* 0x0000006000007945 */ /* 0x000fe20003800000 */
[----:B------:R-:W-:-:S07]  /*6de0*/  MOV R15, 0xffffffff ;  /* 0xffffffff000f7802 */ /* 0x000fce0000000f00 */
[----:B-1---5:R-:W-:Y:S05]  /*6df0*/  WARPSYNC.COLLECTIVE R15, `(.L_x_132) ;  /* 0x000000000f0c7348 */ /* 0x022fea0003c00000 */
[----:B------:R-:W-:Y:S02]  /*6e00*/  ELECT P6, UR79, PT ;  /* 0x00000000004f782f */ /* 0x000fe400038c0000 */
[----:B------:R-:W-:Y:S01]  /*6e10*/  MOV R14, UR79 ;  /* 0x0000004f000e7c02 */ /* 0x000fe20008000f00 */
[----:B-1---5:R-:W-:Y:S10]  /*6e20*/  ENDCOLLECTIVE ;  /* 0x000000000000791b */ /* 0x022ff40003800000 */
.L_x_132:
[----:B------:R-:W-:Y:S05]  /*6e30*/  BSYNC B0 ;  /* 0x0000000000007941 */ /* 0x000fea0003800000 */
.L_x_131:
[----:B------:R-:W-:Y:S05]  /*6e40*/  BRA `(.L_x_133) ;  /* 0xffffffc000c87947 */ /* 0x000fea000383ffff */
.L_x_67:
[----:B-1----:R-:W-:-:S04]  /*6e50*/  MOV R2, UR6 ;  /* 0x0000000600027c02 */ /* 0x002fc80008000f00 */
[----:B------:R1:W2:Y:S03]  /*6e60*/  SYNCS.PHASECHK.TRANS64.TRYWAIT P0, [R2+URZ+0x8], R3 ;  /* 0x00000803020075a7 */ /* 0x0002a600080011ff */
[----:B--2---:R-:W-:Y:S05]  /*6e70*/  @!P0 NANOSLEEP.SYNCS 0x989680 ;  /* 0x009896800000895d */ /* 0x004fea0003900000 */
[----:B------:R-:W2:Y:S02]  /*6e80*/  @!P0 SYNCS.PHASECHK.TRANS64 P0, [R2+URZ+0x8], R3 ;  /* 0x00000803020085a7 */ /* 0x000ea400080010ff */
[----:B--2---:R-:W-:Y:S05]  /*6e90*/  @!P0 BRA `(.L_x_67) ;  /* 0xfffffffc00ec8947 */ /* 0x004fea000383ffff */
[----:B------:R-:W-:Y:S05]  /*6ea0*/  BRA `(.L_x_66) ;  /* 0xffffffc000cc7947 */ /* 0x000fea000383ffff */
.L_x_68:
[----:B-1----:R1:W2:Y:S02]  /*6eb0*/  SYNCS.PHASECHK.TRANS64.TRYWAIT P0, [R0+URZ+0x70], R5 ;  /* 0x00007005000075a7 */ /* 0x0022a400080011ff */
[----:B--2---:R-:W-:Y:S05]  /*6ec0*/  @!P0 NANOSLEEP.SYNCS 0x989680 ;  /* 0x009896800000895d */ /* 0x004fea0003900000 */
[----:B------:R-:W2:Y:S02]  /*6ed0*/  @!P0 SYNCS.PHASECHK.TRANS64 P0, [R0+URZ+0x70], R5 ;  /* 0x00007005000085a7 */ /* 0x000ea400080010ff */
[----:B--2---:R-:W-:Y:S05]  /*6ee0*/  @!P0 BRA `(.L_x_68) ;  /* 0xfffffffc00f08947 */ /* 0x004fea000383ffff */
[----:B------:R-:W-:Y:S05]  /*6ef0*/  BRA `(.L_x_134) ;  /* 0xffffffc400b87947 */ /* 0x000fea000383ffff */
.L_x_70:
[----:B------:R-:W-:-:S07]  /*6f00*/  MOV R0, UR9 ;  /* 0x0000000900007c02 */ /* 0x000fce0008000f00 */
.L_x_135:
[----:B-1----:R1:W2:Y:S02]  /*6f10*/  SYNCS.PHASECHK.TRANS64.TRYWAIT P0, [R0+URZ+0xb0], R5 ;  /* 0x0000b005000075a7 */ /* 0x0022a400080011ff */
[----:B--2---:R-:W-:Y:S05]  /*6f20*/  @!P0 NANOSLEEP.SYNCS 0x989680 ;  /* 0x009896800000895d */ /* 0x004fea0003900000 */
[----:B------:R-:W2:Y:S02]  /*6f30*/  @!P0 SYNCS.PHASECHK.TRANS64 P0, [R0+URZ+0xb0], R5 ;  /* 0x0000b005000085a7 */ /* 0x000ea400080010ff */
[----:B--2---:R-:W-:Y:S05]  /*6f40*/  @!P0 BRA `(.L_x_135) ;  /* 0xfffffffc00f08947 */ /* 0x004fea000383ffff */
[----:B------:R-:W-:Y:S05]  /*6f50*/  BRA `(.L_x_136) ;  /* 0xffffffc800047947 */ /* 0x000fea000383ffff */
.L_x_73:
[----:B------:R-:W-:Y:S07]  /*6f60*/  MOV R0, UR8 ;  /* 0x0000000800007c02 */ /* 0x000fee0008000f00 */
.L_x_137:
[----:B-1----:R1:W2:Y:S02]  /*6f70*/  SYNCS.PHASECHK.TRANS64.TRYWAIT P0, [R0+URZ], R5 ;  /* 0x00000005000075a7 */ /* 0x0022a400080011ff */
[----:B--2---:R-:W-:Y:S05]  /*6f80*/  @!P0 NANOSLEEP.SYNCS 0x989680 ;  /* 0x009896800000895d */ /* 0x004fea0003900000 */
[----:B------:R-:W2:Y:S02]  /*6f90*/  @!P0 SYNCS.PHASECHK.TRANS64 P0, [R0+URZ], R5 ;  /* 0x00000005000085a7 */ /* 0x000ea400080010ff */
[----:B--2---:R-:W-:Y:S05]  /*6fa0*/  @!P0 BRA `(.L_x_137) ;  /* 0xfffffffc00f08947 */ /* 0x004fea000383ffff */
[----:B------:R-:W-:Y:S05]  /*6fb0*/  BRA `(.L_x_72) ;  /* 0xffffffc800187947 */ /* 0x000fea000383ffff */
.L_x_77:
[----:B-1----:R-:W-:-:S07]  /*6fc0*/  MOV R0, UR8 ;  /* 0x0000000800007c02 */ /* 0x002fce0008000f00 */
.L_x_138:
[----:B-1----:R1:W2:Y:S02]  /*6fd0*/  SYNCS.PHASECHK.TRANS64.TRYWAIT P0, [R0+URZ], R3 ;  /* 0x00000003000075a7 */ /* 0x0022a400080011ff */
[----:B--2---:R-:W-:Y:S05]  /*6fe0*/  @!P0 NANOSLEEP.SYNCS 0x989680 ;  /* 0x009896800000895d */ /* 0x004fea0003900000 */
[----:B------:R-:W2:Y:S02]  /*6ff0*/  @!P0 SYNCS.PHASECHK.TRANS64 P0, [R0+URZ], R3 ;  /* 0x00000003000085a7 */ /* 0x000ea400080010ff */
[----:B--2---:R-:W-:Y:S05]  /*7000*/  @!P0 BRA `(.L_x_138) ;  /* 0xfffffffc00f08947 */ /* 0x004fea000383ffff */
[----:B------:R-:W-:Y:S05]  /*7010*/  BRA `(.L_x_139) ;  /* 0xffffffcc000c7947 */ /* 0x000fea000383ffff */
.L_x_78:
[----:B------:R-:W-:-:S07]  /*7020*/  MOV R0, UR8 ;  /* 0x0000000800007c02 */ /* 0x000fce0008000f00 */
.L_x_140:
[----:B-1----:R1:W2:Y:S02]  /*7030*/  SYNCS.PHASECHK.TRANS64.TRYWAIT P0, [R0+URZ], R3 ;  /* 0x00000003000075a7 */ /* 0x0022a400080011ff */
[----:B--2---:R-:W-:Y:S05]  /*7040*/  @!P0 NANOSLEEP.SYNCS 0x989680 ;  /* 0x009896800000895d */ /* 0x004fea0003900000 */
[----:B------:R-:W2:Y:S02]  /*7050*/  @!P0 SYNCS.PHASECHK.TRANS64 P0, [R0+URZ], R3 ;  /* 0x00000003000085a7 */ /* 0x000ea400080010ff */
[----:B--2---:R-:W-:Y:S05]  /*7060*/  @!P0 BRA `(.L_x_140) ;  /* 0xfffffffc00f08947 */ /* 0x004fea000383ffff */
[----:B------:R-:W-:Y:S05]  /*7070*/  BRA `(.L_x_141) ;  /* 0xffffffcc00187947 */ /* 0x000fea000383ffff */
.L_x_79:
[----:B------:R-:W-:-:S07]  /*7080*/  MOV R0, UR8 ;  /* 0x0000000800007c02 */ /* 0x000fce0008000f00 */
.L_x_142:
[----:B-1----:R1:W2:Y:S02]  /*7090*/  SYNCS.PHASECHK.TRANS64.TRYWAIT P0, [R0+URZ], R3 ;  /* 0x00000003000075a7 */ /* 0x0022a400080011ff */
[----:B--2---:R-:W-:Y:S05]  /*70a0*/  @!P0 NANOSLEEP.SYNCS 0x989680 ;  /* 0x009896800000895d */ /* 0x004fea0003900000 */
[----:B------:R-:W2:Y:S02]  /*70b0*/  @!P0 SYNCS.PHASECHK.TRANS64 P0, [R0+URZ], R3 ;  /* 0x00000003000085a7 */ /* 0x000ea400080010ff */
[----:B--2---:R-:W-:Y:S05]  /*70c0*/  @!P0 BRA `(.L_x_142) ;  /* 0xfffffffc00f08947 */ /* 0x004fea000383ffff */
[----:B------:R-:W-:Y:S05]  /*70d0*/  BRA `(.L_x_143) ;  /* 0xffffffcc00247947 */ /* 0x000fea000383ffff */
.L_x_82:
[----:B------:R-:W-:-:S07]  /*70e0*/  MOV R0, UR7 ;  /* 0x0000000700007c02 */ /* 0x000fce0008000f00 */
.L_x_144:
[----:B-1----:R1:W2:Y:S02]  /*70f0*/  SYNCS.PHASECHK.TRANS64.TRYWAIT P1, [R0+URZ+0xf0], R3 ;  /* 0x0000f003000075a7 */ /* 0x0022a400080211ff */
[----:B--2---:R-:W-:Y:S05]  /*7100*/  @!P1 NANOSLEEP.SYNCS 0x989680 ;  /* 0x009896800000995d */ /* 0x004fea0003900000 */
[----:B------:R-:W2:Y:S02]  /*7110*/  @!P1 SYNCS.PHASECHK.TRANS64 P1, [R0+URZ+0xf0], R3 ;  /* 0x0000f003000095a7 */ /* 0x000ea400080210ff */
[----:B--2---:R-:W-:Y:S05]  /*7120*/  @!P1 BRA `(.L_x_144) ;  /* 0xfffffffc00f09947 */ /* 0x004fea000383ffff */
[----:B------:R-:W-:Y:S05]  /*7130*/  BRA `(.L_x_145) ;  /* 0xffffffcc00707947 */ /* 0x000fea000383ffff */
.L_x_87:
[----:B--2---:R2:W4:Y:S02]  /*7140*/  SYNCS.PHASECHK.TRANS64.TRYWAIT P0, [R0+URZ+0x70], R3 ;  /* 0x00007003000075a7 */ /* 0x00452400080011ff */
[----:B----4-:R-:W-:Y:S05]  /*7150*/  @!P0 NANOSLEEP.SYNCS 0x989680 ;  /* 0x009896800000895d */ /* 0x010fea0003900000 */
[----:B------:R-:W4:Y:S02]  /*7160*/  @!P0 SYNCS.PHASECHK.TRANS64 P0, [R0+URZ+0x70], R3 ;  /* 0x00007003000085a7 */ /* 0x000f2400080010ff */
[----:B----4-:R-:W-:Y:S05]  /*7170*/  @!P0 BRA `(.L_x_87) ;  /* 0xfffffffc00f08947 */ /* 0x010fea000383ffff */
[----:B------:R-:W-:Y:S05]  /*7180*/  BRA `(.L_x_146) ;  /* 0xffffffd000747947 */ /* 0x000fea000383ffff */
.L_x_90:
[----:B------:R-:W-:Y:S07]  /*7190*/  MOV R0, UR6 ;  /* 0x0000000600007c02 */ /* 0x000fee0008000f00 */
.L_x_147:
[----:B--2---:R2:W4:Y:S02]  /*71a0*/  SYNCS.PHASECHK.TRANS64.TRYWAIT P0, [R0+URZ+0x68], R3 ;  /* 0x00006803000075a7 */ /* 0x00452400080011ff */
[----:B----4-:R-:W-:Y:S05]  /*71b0*/  @!P0 NANOSLEEP.SYNCS 0x989680 ;  /* 0x009896800000895d */ /* 0x010fea0003900000 */
[----:B------:R-:W4:Y:S02]  /*71c0*/  @!P0 SYNCS.PHASECHK.TRANS64 P0, [R0+URZ+0x68], R3 ;  /* 0x00006803000085a7 */ /* 0x000f2400080010ff */
[----:B----4-:R-:W-:Y:S05]  /*71d0*/  @!P0 BRA `(.L_x_147) ;  /* 0xfffffffc00f08947 */ /* 0x010fea000383ffff */
[----:B------:R-:W-:Y:S05]  /*71e0*/  BRA `(.L_x_89) ;  /* 0xffffffd400607947 */ /* 0x000fea000383ffff */
.L_x_93:
[----:B------:R-:W-:Y:S07]  /*71f0*/  MOV R3, UR6 ;  /* 0x0000000600037c02 */ /* 0x000fee0008000f00 */
.L_x_148:
[----:B-1----:R1:W2:Y:S02]  /*7200*/  SYNCS.PHASECHK.TRANS64.TRYWAIT P2, [R3+URZ+0x58], R26 ;  /* 0x0000581a030075a7 */ /* 0x0022a400080411ff */
[----:B--2---:R-:W-:Y:S05]  /*7210*/  @!P2 NANOSLEEP.SYNCS 0x989680 ;  /* 0x009896800000a95d */ /* 0x004fea0003900000 */
[----:B------:R-:W2:Y:S02]  /*7220*/  @!P2 SYNCS.PHASECHK.TRANS64 P2, [R3+URZ+0x58], R26 ;  /* 0x0000581a0300a5a7 */ /* 0x000ea400080410ff */
[----:B--2---:R-:W-:Y:S05]  /*7230*/  @!P2 BRA `(.L_x_148) ;  /* 0xfffffffc00f0a947 */ /* 0x004fea000383ffff */
[----:B------:R-:W-:Y:S05]  /*7240*/  BRA `(.L_x_149) ;  /* 0xffffffd400f47947 */ /* 0x000fea000383ffff */
.L_x_96:
[----:B--2---:R2:W3:Y:S02]  /*7250*/  SYNCS.PHASECHK.TRANS64.TRYWAIT P0, [R0+URZ+0x70], R3 ;  /* 0x00007003000075a7 */ /* 0x0044e400080011ff */
[----:B---3--:R-:W-:Y:S05]  /*7260*/  @!P0 NANOSLEEP.SYNCS 0x989680 ;  /* 0x009896800000895d */ /* 0x008fea0003900000 */
[----:B------:R-:W3:Y:S02]  /*7270*/  @!P0 SYNCS.PHASECHK.TRANS64 P0, [R0+URZ+0x70], R3 ;  /* 0x00007003000085a7 */ /* 0x000ee400080010ff */
[----:B---3--:R-:W-:Y:S05]  /*7280*/  @!P0 BRA `(.L_x_96) ;  /* 0xfffffffc00f08947 */ /* 0x008fea000383ffff */
[----:B------:R-:W-:Y:S05]  /*7290*/  BRA `(.L_x_150) ;  /* 0xffffffdc00547947 */ /* 0x000fea000383ffff */
.L_x_107:
[----:B-1----:R-:W-:Y:S04]  /*72a0*/  MOV R0, UR43 ;  /* 0x0000002b00007c02 */ /* 0x002fe80008000f00 */
[----:B------:R1:W2:Y:S03]  /*72b0*/  SYNCS.PHASECHK.TRANS64.TRYWAIT P1, [R0+URZ+0x50], R3 ;  /* 0x00005003000075a7 */ /* 0x0002a600080211ff */
[----:B--2---:R-:W-:Y:S05]  /*72c0*/  @!P1 NANOSLEEP.SYNCS 0x989680 ;  /* 0x009896800000995d */ /* 0x004fea0003900000 */
[----:B------:R-:W2:Y:S02]  /*72d0*/  @!P1 SYNCS.PHASECHK.TRANS64 P1, [R0+URZ+0x50], R3 ;  /* 0x00005003000095a7 */ /* 0x000ea400080210ff */
[----:B--2---:R-:W-:Y:S05]  /*72e0*/  @!P1 BRA `(.L_x_107) ;  /* 0xfffffffc00ec9947 */ /* 0x004fea000383ffff */
[----:B------:R-:W-:Y:S05]  /*72f0*/  BRA `(.L_x_106) ;  /* 0xffffffe800347947 */ /* 0x000fea000383ffff */
.L_x_109:
[----:B------:R1:W1:Y:S02]  /*7300*/  SYNCS.PHASECHK.TRANS64.TRYWAIT P1, [R113+URZ+0x90], R2 ;  /* 0x00009002710075a7 */ /* 0x00026400080211ff */
[----:B-1----:R-:W-:Y:S05]  /*7310*/  @!P1 NANOSLEEP.SYNCS 0x989680 ;  /* 0x009896800000995d */ /* 0x002fea0003900000 */
[----:B------:R-:W1:Y:S02]  /*7320*/  @!P1 SYNCS.PHASECHK.TRANS64 P1, [R113+URZ+0x90], R2 ;  /* 0x00009002710095a7 */ /* 0x000e6400080210ff */
[----:B-1----:R-:W-:Y:S05]  /*7330*/  @!P1 BRA `(.L_x_109) ;  /* 0xfffffffc00f09947 */ /* 0x002fea000383ffff */
[----:B------:R-:W-:Y:S05]  /*7340*/  BRA `(.L_x_108) ;  /* 0xffffffe800707947 */ /* 0x000fea000383ffff */
        .weak           $__internal_0_$__cuda_sm10x_tcgen05_guardrail_trap_col_being_dealloced_not_returned_by_alloc
        .type           $__internal_0_$__cuda_sm10x_tcgen05_guardrail_trap_col_being_dealloced_not_returned_by_alloc,@function
        .size           $__internal_0_$__cuda_sm10x_tcgen05_guardrail_trap_col_being_dealloced_not_returned_by_alloc,($__internal_1_$__cuda_sm10x_tcgen05_guardrail_trap_phase_invalid_during_alloc - $__internal_0_$__cuda_sm10x_tcgen05_guardrail_trap_col_being_dealloced_not_returned_by_alloc)
$__internal_0_$__cuda_sm10x_tcgen05_guardrail_trap_col_being_dealloced_not_returned_by_alloc:
[----:B------:R-:W-:Y:S05]  /*7350*/  BPT.TRAP 0x1 ;  /* 0x000000040000795c */ /* 0x000fea0000300000 */
[----:B------:R-:W-:-:S04]  /*7360*/  HFMA2 R3, -RZ, RZ, 0, 0 ;  /* 0x00000000ff037431 */ /* 0x000fc800000001ff */
[----:B------:R-:W-:Y:S05]  /*7370*/  RET.REL.NODEC R2 `(_ZN7cutlass13device_kernelINS_4gemm6kernel13GemmUniversalIN4cute5tupleIJiiiiEEENS1_10collective13CollectiveMmaINS1_35MainloopSm100TmaUmmaWarpSpecializedILi5ELi2ELi4ENS5_IJNS4_1CILi2EEENSA_ILi1EEESC_EEEEENS5_IJNSA_ILi128EEENSA_ILi64EEESF_EEENS_12float_e5m2_tENS5_IJlSC_lEEESI_SJ_NS4_8TiledMMAINS4_8MMA_AtomIJNS4_10MMA_TraitsINS4_25SM100_MMA_F8F6F4_2x1SM_SSEJSI_SI_fSF_SG_NS4_17integral_constantINS4_4UMMA5MajorELSQ_0EEESR_NSO_INSP_7ScaleInELSS_0EEEST_EEEEEENS4_6LayoutINS5_IJSC_SC_SC_EEENS5_IJNSA_ILi0EEESY_SY_EEEEENS5_IJNS4_10UnderscoreES11_S11_EEEEENS4_18SM100_TMA_2SM_LOADENS4_14ComposedLayoutINS4_7SwizzleILi3ELi4ELi3EEENS4_18smem_ptr_flag_bitsILi8EEENSW_INS5_IJNSA_ILi8EEESF_EEENS5_IJSF_SC_EEEEEEEvNS4_8identityES14_S1E_vS1F_EENS_8epilogue10collective18CollectiveEpilogueINS1H_23Sm100TmaWarpSpecializedILi1ELi1ELi32ELb0ELb0EEEJNS5_IJSG_SG_SF_EEENS5_IJNSW_ISG_SC_EES1N_EEESI_SJ_SI_SJ_NS1H_6fusion15FusionCallbacksIS1L_NS1P_17LinearCombinationISI_fSI_fLNS_15FloatRoundStyleE2EEES1M_S1O_JEEENS4_5SM1004TMEM4LOAD26SM100_TMEM_LOAD_32dp32b32xENS4_13SM90_TMA_LOADENS15_INS16_ILi2ELi4ELi3EEES19_NSW_INS5_IJS1A_SG_EEENS5_IJSG_SC_EEEEEEENS4_39AutoVectorizingCopyWithAssumedAlignmentILi128EEENS4_14SM90_TMA_STOREES24_S26_S26_EEEvvEEEEvNT_6ParamsE) ;  /* 0xffffff8c02207950 */ /* 0x000fea0003c3ffff */
        .weak           $__internal_1_$__cuda_sm10x_tcgen05_guardrail_trap_phase_invalid_during_alloc
        .type           $__internal_1_$__cuda_sm10x_tcgen05_guardrail_trap_phase_invalid_during_alloc,@function
        .size           $__internal_1_$__cuda_sm10x_tcgen05_guardrail_trap_phase_invalid_during_alloc,($__internal_2_$__cuda_sm10x_tcgen05_guardrail_trap_unallocated_columns_being_dealloced - $__internal_1_$__cuda_sm10x_tcgen05_guardrail_trap_phase_invalid_during_alloc)
$__internal_1_$__cuda_sm10x_tcgen05_guardrail_trap_phase_invalid_during_alloc:
[----:B------:R-:W-:Y:S05]  /*7380*/  BPT.TRAP 0x1 ;  /* 0x000000040000795c */ /* 0x000fea0000300000 */
[----:B------:R-:W-:-:S04]  /*7390*/  MOV R3, 0x0 ;  /* 0x0000000000037802 */ /* 0x000fc80000000f00 */
[----:B------:R-:W-:Y:S05]  /*73a0*/  RET.REL.NODEC R2 `(_ZN7cutlass13device_kernelINS_4gemm6kernel13GemmUniversalIN4cute5tupleIJiiiiEEENS1_10collective13CollectiveMmaINS1_35MainloopSm100TmaUmmaWarpSpecializedILi5ELi2ELi4ENS5_IJNS4_1CILi2EEENSA_ILi1EEESC_EEEEENS5_IJNSA_ILi128EEENSA_ILi64EEESF_EEENS_12float_e5m2_tENS5_IJlSC_lEEESI_SJ_NS4_8TiledMMAINS4_8MMA_AtomIJNS4_10MMA_TraitsINS4_25SM100_MMA_F8F6F4_2x1SM_SSEJSI_SI_fSF_SG_NS4_17integral_constantINS4_4UMMA5MajorELSQ_0EEESR_NSO_INSP_7ScaleInELSS_0EEEST_EEEEEENS4_6LayoutINS5_IJSC_SC_SC_EEENS5_IJNSA_ILi0EEESY_SY_EEEEENS5_IJNS4_10UnderscoreES11_S11_EEEEENS4_18SM100_TMA_2SM_LOADENS4_14ComposedLayoutINS4_7SwizzleILi3ELi4ELi3EEENS4_18smem_ptr_flag_bitsILi8EEENSW_INS5_IJNSA_ILi8EEESF_EEENS5_IJSF_SC_EEEEEEEvNS4_8identityES14_S1E_vS1F_EENS_8epilogue10collective18CollectiveEpilogueINS1H_23Sm100TmaWarpSpecializedILi1ELi1ELi32ELb0ELb0EEEJNS5_IJSG_SG_SF_EEENS5_IJNSW_ISG_SC_EES1N_EEESI_SJ_SI_SJ_NS1H_6fusion15FusionCallbacksIS1L_NS1P_17LinearCombinationISI_fSI_fLNS_15FloatRoundStyleE2EEES1M_S1O_JEEENS4_5SM1004TMEM4LOAD26SM100_TMEM_LOAD_32dp32b32xENS4_13SM90_TMA_LOADENS15_INS16_ILi2ELi4ELi3EEES19_NSW_INS5_IJS1A_SG_EEENS5_IJSG_SC_EEEEEEENS4_39AutoVectorizingCopyWithAssumedAlignmentILi128EEENS4_14SM90_TMA_STOREES24_S26_S26_EEEvvEEEEvNT_6ParamsE) ;  /* 0xffffff8c02147950 */ /* 0x000fea0003c3ffff */
        .weak           $__internal_2_$__cuda_sm10x_tcgen05_guardrail_trap_unallocated_columns_being_dealloced
        .type           $__internal_2_$__cuda_sm10x_tcgen05_guardrail_trap_unallocated_columns_being_dealloced,@function
        .size           $__internal_2_$__cuda_sm10x_tcgen05_guardrail_trap_unallocated_columns_being_dealloced,(.L_x_152 - $__internal_2_$__cuda_sm10x_tcgen05_guardrail_trap_unallocated_columns_being_dealloced)
$__internal_2_$__cuda_sm10x_tcgen05_guardrail_trap_unallocated_columns_being_dealloced:
[----:B------:R-:W-:Y:S05]  /*73b0*/  BPT.TRAP 0x1 ;  /* 0x000000040000795c */ /* 0x000fea0000300000 */
[----:B------:R-:W-:-:S04]  /*73c0*/  HFMA2 R3, -RZ, RZ, 0, 0 ;  /* 0x00000000ff037431 */ /* 0x000fc800000001ff */
[----:B------:R-:W-:Y:S05]  /*73d0*/  RET.REL.NODEC R2 `(_ZN7cutlass13device_kernelINS_4gemm6kernel13GemmUniversalIN4cute5tupleIJiiiiEEENS1_10collective13CollectiveMmaINS1_35MainloopSm100TmaUmmaWarpSpecializedILi5ELi2ELi4ENS5_IJNS4_1CILi2EEENSA_ILi1EEESC_EEEEENS5_IJNSA_ILi128EEENSA_ILi64EEESF_EEENS_12float_e5m2_tENS5_IJlSC_lEEESI_SJ_NS4_8TiledMMAINS4_8MMA_AtomIJNS4_10MMA_TraitsINS4_25SM100_MMA_F8F6F4_2x1SM_SSEJSI_SI_fSF_SG_NS4_17integral_constantINS4_4UMMA5MajorELSQ_0EEESR_NSO_INSP_7ScaleInELSS_0EEEST_EEEEEENS4_6LayoutINS5_IJSC_SC_SC_EEENS5_IJNSA_ILi0EEESY_SY_EEEEENS5_IJNS4_10UnderscoreES11_S11_EEEEENS4_18SM100_TMA_2SM_LOADENS4_14ComposedLayoutINS4_7SwizzleILi3ELi4ELi3EEENS4_18smem_ptr_flag_bitsILi8EEENSW_INS5_IJNSA_ILi8EEESF_EEENS5_IJSF_SC_EEEEEEEvNS4_8identityES14_S1E_vS1F_EENS_8epilogue10collective18CollectiveEpilogueINS1H_23Sm100TmaWarpSpecializedILi1ELi1ELi32ELb0ELb0EEEJNS5_IJSG_SG_SF_EEENS5_IJNSW_ISG_SC_EES1N_EEESI_SJ_SI_SJ_NS1H_6fusion15FusionCallbacksIS1L_NS1P_17LinearCombinationISI_fSI_fLNS_15FloatRoundStyleE2EEES1M_S1O_JEEENS4_5SM1004TMEM4LOAD26SM100_TMEM_LOAD_32dp32b32xENS4_13SM90_TMA_LOADENS15_INS16_ILi2ELi4ELi3EEES19_NSW_INS5_IJS1A_SG_EEENS5_IJSG_SC_EEEEEEENS4_39AutoVectorizingCopyWithAssumedAlignmentILi128EEENS4_14SM90_TMA_STOREES24_S26_S26_EEEvvEEEEvNT_6ParamsE) ;  /* 0xffffff8c02087950 */ /* 0x000fea0003c3ffff */
.L_x_151:
[----:B------:R-:W-:-:S00]  /*73e0*/  BRA `(.L_x_151) ;  /* 0xfffffffc00fc7947 */ /* 0x000fc0000383ffff */
[----:B------:R-:W-:-:S00]  /*73f0*/  NOP ;  /* 0x0000000000007918 */ /* 0x000fc00000000000 */
        /* <DEDUP_REMOVED lines=8> */
.L_x_152:


//--------------------- .nv.global.init           --------------------------
	.section	.nv.global.init,"aw",@progbits
.nv.global.init:
	.type		$str$27,@object
	.size		$str$27,($str$28 - $str$27)
$str$27:
        /*0000*/ 	.byte	0x28, 0x61, 0x64, 0x64, 0x72, 0x65, 0x73, 0x73, 0x20, 0x26, 0x20, 0x6d, 0x61, 0x73, 0x6b, 0x29
        /*0010*/ 	.byte	0x20, 0x3d, 0x3d, 0x20, 0x30, 0x00
	.type		$str$28,@object
	.size		$str$28,($str$26 - $str$28)
$str$28:
        /*0016*/ 	.byte	0x2f, 0x74, 0x6d, 0x70, 0x2f, 0x63, 0x75, 0x74, 0x6c, 0x61, 0x73, 0x73, 0x5f, 0x73, 0x77, 0x65
        /*0026*/ 	.byte	0x65, 0x70, 0x5f, 0x73, 0x72, 0x63, 0x2f, 0x69, 0x6e, 0x63, 0x6c, 0x75, 0x64, 0x65, 0x2f, 0x63
        /*0036*/ 	.byte	0x75, 0x74, 0x65, 0x2f, 0x70, 0x6f, 0x69, 0x6e, 0x74, 0x65, 0x72, 0x5f, 0x66, 0x6c, 0x61, 0x67
        /*0046*/ 	.byte	0x67, 0x65, 0x64, 0x2e, 0x68, 0x70, 0x70, 0x00
	.type		$str$26,@object
	.size		$str$26,($str$25 - $str$26)
$str$26:
        /*004e*/ 	.byte	0x2f, 0x74, 0x6d, 0x70, 0x2f, 0x63, 0x75, 0x74, 0x6c, 0x61, 0x73, 0x73, 0x5f, 0x73, 0x77, 0x65
        /*005e*/ 	.byte	0x65, 0x70, 0x5f, 0x73, 0x72, 0x63, 0x2f, 0x69, 0x6e, 0x63, 0x6c, 0x75, 0x64, 0x65, 0x2f, 0x63
        /*006e*/ 	.byte	0x75, 0x74, 0x65, 0x2f, 0x61, 0x74, 0x6f, 0x6d, 0x2f, 0x63, 0x6f, 0x70, 0x79, 0x5f, 0x74, 0x72
        /*007e*/ 	.byte	0x61, 0x69, 0x74, 0x73, 0x5f, 0x73, 0x6d, 0x31, 0x30, 0x30, 0x2e, 0x68, 0x70, 0x70, 0x00
	.type		$str$25,@object
	.size		$str$25,(__unnamed_1 - $str$25)
$str$25:
        /*008d*/ 	.byte	0x28, 0x28, 0x75, 0x69, 0x6e, 0x74, 0x33, 0x32, 0x5f, 0x74, 0x28, 0x74, 0x68, 0x72, 0x65, 0x61
        /*009d*/ 	.byte	0x64, 0x49, 0x64, 0x78, 0x2e, 0x78, 0x29, 0x20, 0x2f, 0x20, 0x33, 0x32, 0x29, 0x20, 0x25, 0x20
        /*00ad*/ 	.byte	0x34, 0x29, 0x20, 0x3d, 0x3d, 0x20, 0x28, 0x28, 0x28, 0x74, 0x6d, 0x65, 0x6d, 0x5f, 0x61, 0x64
        /*00bd*/ 	.byte	0x64, 0x72, 0x20, 0x3e, 0x3e, 0x20, 0x31, 0x36, 0x29, 0x20, 0x2f, 0x20, 0x33, 0x32, 0x29, 0x20
        /*00cd*/ 	.byte	0x25, 0x20, 0x34, 0x29, 0x00
	.type		__unnamed_1,@object
	.size		__unnamed_1,(__unnamed_2 - __unnamed_1)
__unnamed_1:
        /*00d2*/ 	.byte	0x61, 0x75, 0x74, 0x6f, 0x20, 0x63, 0x75, 0x74, 0x65, 0x3a, 0x3a, 0x61, 0x73, 0x5f, 0x70, 0x6f
        /* <DEDUP_REMOVED lines=24> */
        /*0262*/ 	.byte	0x3c, 0x34, 0x30, 0x39, 0x36, 0x3e, 0x3e, 0x3e, 0x3e, 0x5d, 0x00
	.type		__unnamed_2,@object
	.size		__unnamed_2,(.L_2 - __unnamed_2)
__unnamed_2:
        /* <DEDUP_REMOVED lines=40> */
        /*04ed*/ 	.byte	0x74, 0x65, 0x3a, 0x3a, 0x43, 0x3c, 0x30, 0x3e, 0x3e, 0x3e, 0x3e, 0x5d, 0x00
.L_2:


//--------------------- .nv.shared._ZN7cutlass13device_kernelINS_4gemm6kernel13GemmUniversalIN4cute5tupleIJiiiiEEENS1_10collective13CollectiveMmaINS1_35MainloopSm100TmaUmmaWarpSpecializedILi5ELi2ELi4ENS5_IJNS4_1CILi2EEENSA_ILi1EEESC_EEEEENS5_IJNSA_ILi128EEENSA_ILi64EEESF_EEENS_12float_e5m2_tENS5_IJlSC_lEEESI_SJ_NS4_8TiledMMAINS4_8MMA_AtomIJNS4_10MMA_TraitsINS4_25SM100_MMA_F8F6F4_2x1SM_SSEJSI_SI_fSF_SG_NS4_17integral_constantINS4_4UMMA5MajorELSQ_0EEESR_NSO_INSP_7ScaleInELSS_0EEEST_EEEEEENS4_6LayoutINS5_IJSC_SC_SC_EEENS5_IJNSA_ILi0EEESY_SY_EEEEENS5_IJNS4_10UnderscoreES11_S11_EEEEENS4_18SM100_TMA_2SM_LOADENS4_14ComposedLayoutINS4_7SwizzleILi3ELi4ELi3EEENS4_18smem_ptr_flag_bitsILi8EEENSW_INS5_IJNSA_ILi8EEESF_EEENS5_IJSF_SC_EEEEEEEvNS4_8identityES14_S1E_vS1F_EENS_8epilogue10collective18CollectiveEpilogueINS1H_23Sm100TmaWarpSpecializedILi1ELi1ELi32ELb0ELb0EEEJNS5_IJSG_SG_SF_EEENS5_IJNSW_ISG_SC_EES1N_EEESI_SJ_SI_SJ_NS1H_6fusion15FusionCallbacksIS1L_NS1P_17LinearCombinationISI_fSI_fLNS_15FloatRoundStyleE2EEES1M_S1O_JEEENS4_5SM1004TMEM4LOAD26SM100_TMEM_LOAD_32dp32b32xENS4_13SM90_TMA_LOADENS15_INS16_ILi2ELi4ELi3EEES19_NSW_INS5_IJS1A_SG_EEENS5_IJSG_SC_EEEEEEENS4_39AutoVectorizingCopyWithAssumedAlignmentILi128EEENS4_14SM90_TMA_STOREES24_S26_S26_EEEvvEEEEvNT_6ParamsE --------------------------
	.section	.nv.shared._ZN7cutlass13device_kernelINS_4gemm6kernel13GemmUniversalIN4cute5tupleIJiiiiEEENS1_10collective13CollectiveMmaINS1_35MainloopSm100TmaUmmaWarpSpecializedILi5ELi2ELi4ENS5_IJNS4_1CILi2EEENSA_ILi1EEESC_EEEEENS5_IJNSA_ILi128EEENSA_ILi64EEESF_EEENS_12float_e5m2_tENS5_IJlSC_lEEESI_SJ_NS4_8TiledMMAINS4_8MMA_AtomIJNS4_10MMA_TraitsINS4_25SM100_MMA_F8F6F4_2x1SM_SSEJSI_SI_fSF_SG_NS4_17integral_constantINS4_4UMMA5MajorELSQ_0EEESR_NSO_INSP_7ScaleInELSS_0EEEST_EEEEEENS4_6LayoutINS5_IJSC_SC_SC_EEENS5_IJNSA_ILi0EEESY_SY_EEEEENS5_IJNS4_10UnderscoreES11_S11_EEEEENS4_18SM100_TMA_2SM_LOADENS4_14ComposedLayoutINS4_7SwizzleILi3ELi4ELi3EEENS4_18smem_ptr_flag_bitsILi8EEENSW_INS5_IJNSA_ILi8EEESF_EEENS5_IJSF_SC_EEEEEEEvNS4_8identityES14_S1E_vS1F_EENS_8epilogue10collective18CollectiveEpilogueINS1H_23Sm100TmaWarpSpecializedILi1ELi1ELi32ELb0ELb0EEEJNS5_IJSG_SG_SF_EEENS5_IJNSW_ISG_SC_EES1N_EEESI_SJ_SI_SJ_NS1H_6fusion15FusionCallbacksIS1L_NS1P_17LinearCombinationISI_fSI_fLNS_15FloatRoundStyleE2EEES1M_S1O_JEEENS4_5SM1004TMEM4LOAD26SM100_TMEM_LOAD_32dp32b32xENS4_13SM90_TMA_LOADENS15_INS16_ILi2ELi4ELi3EEES19_NSW_INS5_IJS1A_SG_EEENS5_IJSG_SC_EEEEEEENS4_39AutoVectorizingCopyWithAssumedAlignmentILi128EEENS4_14SM90_TMA_STOREES24_S26_S26_EEEvvEEEEvNT_6ParamsE,"aw",@nobits
	.sectionflags	@""
	.align	16
	.zero		1024


//--------------------- .nv.shared.reserved.0     --------------------------
	.section	.nv.shared.reserved.0,"aw",@nobits
	.weak		__nv_reservedSMEM_offset_0_alias
	.size		__nv_reservedSMEM_offset_0_alias, 0, 64
	.other		__nv_reservedSMEM_offset_0_alias,@"STO_CUDA_RESERVED_SHARED STV_DEFAULT"
__nv_reservedSMEM_offset_0_alias:
	.zero		0
.nv.shared.reserved.0:
	.zero		64
	.weak		__nv_reservedSMEM_tcgen05_partition
	.type		__nv_reservedSMEM_tcgen05_partition,@object
	.size		__nv_reservedSMEM_tcgen05_partition,(.L_0 - __nv_reservedSMEM_tcgen05_partition)
__nv_reservedSMEM_tcgen05_partition:
	.zero		32
.L_0:


//--------------------- .nv.global                --------------------------
	.section	.nv.global,"aw",@nobits
.nv.global:
	.type		_ZN39_INTERNAL_214dfde7_4_k_cu_61e2c475_94364cute1_E,@object
	.size		_ZN39_INTERNAL_214dfde7_4_k_cu_61e2c475_94364cute1_E,(_ZN39_INTERNAL_214dfde7_4_k_cu_61e2c475_94364cuda3std3__45__cpo6cbeginE - _ZN39_INTERNAL_214dfde7_4_k_cu_61e2c475_94364cute1_E)
_ZN39_INTERNAL_214dfde7_4_k_cu_61e2c475_94364cute1_E:
	.zero		1
	.type		_ZN39_INTERNAL_214dfde7_4_k_cu_61e2c475_94364cuda3std3__45__cpo6cbeginE,@object
	.size		_ZN39_INTERNAL_214dfde7_4_k_cu_61e2c475_94364cuda3std3__45__cpo6cbeginE,(_ZN39_INTERNAL_214dfde7_4_k_cu_61e2c475_94364cuda3std3__48in_placeE - _ZN39_INTERNAL_214dfde7_4_k_cu_61e2c475_94364cuda3std3__45__cpo6cbeginE)
_ZN39_INTERNAL_214dfde7_4_k_cu_61e2c475_94364cuda3std3__45__cpo6cbeginE:
	.zero		1
	.type		_ZN39_INTERNAL_214dfde7_4_k_cu_61e2c475_94364cuda3std3__48in_placeE,@object
	.size		_ZN39_INTERNAL_214dfde7_4_k_cu_61e2c475_94364cuda3std3__48in_placeE,(_ZN39_INTERNAL_214dfde7_4_k_cu_61e2c475_94364cuda3std6ranges3__45__cpo9iter_moveE - _ZN39_INTERNAL_214dfde7_4_k_cu_61e2c475_94364cuda3std3__48in_placeE)
_ZN39_INTERNAL_214dfde7_4_k_cu_61e2c475_94364cuda3std3__48in_placeE:
	.zero		1
	.type		_ZN39_INTERNAL_214dfde7_4_k_cu_61e2c475_94364cuda3std6ranges3__45__cpo9iter_moveE,@object
	.size		_ZN39_INTERNAL_214dfde7_4_k_cu_61e2c475_94364cuda3std6ranges3__45__cpo9iter_moveE,(_ZN39_INTERNAL_214dfde7_4_k_cu_61e2c475_94364cuda3std3__45__cpo5beginE - _ZN39_INTERNAL_214dfde7_4_k_cu_61e2c475_94364cuda3std6ranges3__45__cpo9iter_moveE)
_ZN39_INTERNAL_214dfde7_4_k_cu_61e2c475_94364cuda3std6ranges3__45__cpo9iter_moveE:
	.zero		1
	.type		_ZN39_INTERNAL_214dfde7_4_k_cu_61e2c475_94364cuda3std3__45__cpo5beginE,@object
	.size		_ZN39_INTERNAL_214dfde7_4_k_cu_61e2c475_94364cuda3std3__45__cpo5beginE,(_ZN39_INTERNAL_214dfde7_4_k_cu_61e2c475_94364cuda3std3__441_GLOBAL__N__214dfde7_4_k_cu_61e2c475_94366ignoreE - _ZN39_INTERNAL_214dfde7_4_k_cu_61e2c475_94364cuda3std3__45__cpo5beginE)
_ZN39_INTERNAL_214dfde7_4_k_cu_61e2c475_94364cuda3std3__45__cpo5beginE:
	.zero		1
	.type		_ZN39_INTERNAL_214dfde7_4_k_cu_61e2c475_94364cuda3std3__441_GLOBAL__N__214dfde7_4_k_cu_61e2c475_94366ignoreE,@object
	.size		_ZN39_INTERNAL_214dfde7_4_k_cu_61e2c475_94364cuda3std3__441_GLOBAL__N__214dfde7_4_k_cu_61e2c475_94366ignoreE,(_ZN39_INTERNAL_214dfde7_4_k_cu_61e2c475_94364cute7productE - _ZN39_INTERNAL_214dfde7_4_k_cu_61e2c475_94364cuda3std3__441_GLOBAL__N__214dfde7_4_k_cu_61e2c475_94366ignoreE)
_ZN39_INTERNAL_214dfde7_4_k_cu_61e2c475_94364cuda3std3__441_GLOBAL__N__214dfde7_4_k_cu_61e2c475_94366ignoreE:
	.zero		1
	.type		_ZN39_INTERNAL_214dfde7_4_k_cu_61e2c475_94364cute7productE,@object
	.size		_ZN39_INTERNAL_214dfde7_4_k_cu_61e2c475_94364cute7productE,(_ZN39_INTERNAL_214dfde7_4_k_cu_61e2c475_94364cuda3std3__45__cpo3endE - _ZN39_INTERNAL_214dfde7_4_k_cu_61e2c475_94364cute7productE)
_ZN39_INTERNAL_214dfde7_4_k_cu_61e2c475_94364cute7productE:
	.zero		1
	.type		_ZN39_INTERNAL_214dfde7_4_k_cu_61e2c475_94364cuda3std3__45__cpo3endE,@object
	.size		_ZN39_INTERNAL_214dfde7_4_k_cu_61e2c475_94364cuda3std3__45__cpo3endE,(_ZN39_INTERNAL_214dfde7_4_k_cu_61e2c475_94364cuda3std3__419piecewise_constructE - _ZN39_INTERNAL_214dfde7_4_k_cu_61e2c475_94364cuda3std3__45__cpo3endE)
_ZN39_INTERNAL_214dfde7_4_k_cu_61e2c475_94364cuda3std3__45__cpo3endE:
	.zero		1
	.type		_ZN39_INTERNAL_214dfde7_4_k_cu_61e2c475_94364cuda3std3__419piecewise_constructE,@object
	.size		_ZN39_INTERNAL_214dfde7_4_k_cu_61e2c475_94364cuda3std3__419piecewise_constructE,(_ZN39_INTERNAL_214dfde7_4_k_cu_61e2c475_94364cuda3std3__45__cpo4cendE - _ZN39_INTERNAL_214dfde7_4_k_cu_61e2c475_94364cuda3std3__419piecewise_constructE)
_ZN39_INTERNAL_214dfde7_4_k_cu_61e2c475_94364cuda3std3__419piecewise_constructE:
	.zero		1
	.type		_ZN39_INTERNAL_214dfde7_4_k_cu_61e2c475_94364cuda3std3__45__cpo4cendE,@object
	.size		_ZN39_INTERNAL_214dfde7_4_k_cu_61e2c475_94364cuda3std3__45__cpo4cendE,(_ZN39_INTERNAL_214dfde7_4_k_cu_61e2c475_94364cuda3std6ranges3__45__cpo4swapE - _ZN39_INTERNAL_214dfde7_4_k_cu_61e2c475_94364cuda3std3__45__cpo4cendE)
_ZN39_INTERNAL_214dfde7_4_k_cu_61e2c475_94364cuda3std3__45__cpo4cendE:
	.zero		1
	.type		_ZN39_INTERNAL_214dfde7_4_k_cu_61e2c475_94364cuda3std6ranges3__45__cpo4swapE,@object
	.size		_ZN39_INTERNAL_214dfde7_4_k_cu_61e2c475_94364cuda3std6ranges3__45__cpo4swapE,(.L_10 - _ZN39_INTERNAL_214dfde7_4_k_cu_61e2c475_94364cuda3std6ranges3__45__cpo4swapE)
_ZN39_INTERNAL_214dfde7_4_k_cu_61e2c475_94364cuda3std6ranges3__45__cpo4swapE:
	.zero		1
.L_10:


//--------------------- .nv.constant0._ZN7cutlass13device_kernelINS_4gemm6kernel13GemmUniversalIN4cute5tupleIJiiiiEEENS1_10collective13CollectiveMmaINS1_35MainloopSm100TmaUmmaWarpSpecializedILi5ELi2ELi4ENS5_IJNS4_1CILi2EEENSA_ILi1EEESC_EEEEENS5_IJNSA_ILi128EEENSA_ILi64EEESF_EEENS_12float_e5m2_tENS5_IJlSC_lEEESI_SJ_NS4_8TiledMMAINS4_8MMA_AtomIJNS4_10MMA_TraitsINS4_25SM100_MMA_F8F6F4_2x1SM_SSEJSI_SI_fSF_SG_NS4_17integral_constantINS4_4UMMA5MajorELSQ_0EEESR_NSO_INSP_7ScaleInELSS_0EEEST_EEEEEENS4_6LayoutINS5_IJSC_SC_SC_EEENS5_IJNSA_ILi0EEESY_SY_EEEEENS5_IJNS4_10UnderscoreES11_S11_EEEEENS4_18SM100_TMA_2SM_LOADENS4_14ComposedLayoutINS4_7SwizzleILi3ELi4ELi3EEENS4_18smem_ptr_flag_bitsILi8EEENSW_INS5_IJNSA_ILi8EEESF_EEENS5_IJSF_SC_EEEEEEEvNS4_8identityES14_S1E_vS1F_EENS_8epilogue10collective18CollectiveEpilogueINS1H_23Sm100TmaWarpSpecializedILi1ELi1ELi32ELb0ELb0EEEJNS5_IJSG_SG_SF_EEENS5_IJNSW_ISG_SC_EES1N_EEESI_SJ_SI_SJ_NS1H_6fusion15FusionCallbacksIS1L_NS1P_17LinearCombinationISI_fSI_fLNS_15FloatRoundStyleE2EEES1M_S1O_JEEENS4_5SM1004TMEM4LOAD26SM100_TMEM_LOAD_32dp32b32xENS4_13SM90_TMA_LOADENS15_INS16_ILi2ELi4ELi3EEES19_NSW_INS5_IJS1A_SG_EEENS5_IJSG_SC_EEEEEEENS4_39AutoVectorizingCopyWithAssumedAlignmentILi128EEENS4_14SM90_TMA_STOREES24_S26_S26_EEEvvEEEEvNT_6ParamsE --------------------------
	.section	.nv.constant0._ZN7cutlass13device_kernelINS_4gemm6kernel13GemmUniversalIN4cute5tupleIJiiiiEEENS1_10collective13CollectiveMmaINS1_35MainloopSm100TmaUmmaWarpSpecializedILi5ELi2ELi4ENS5_IJNS4_1CILi2EEENSA_ILi1EEESC_EEEEENS5_IJNSA_ILi128EEENSA_ILi64EEESF_EEENS_12float_e5m2_tENS5_IJlSC_lEEESI_SJ_NS4_8TiledMMAINS4_8MMA_AtomIJNS4_10MMA_TraitsINS4_25SM100_MMA_F8F6F4_2x1SM_SSEJSI_SI_fSF_SG_NS4_17integral_constantINS4_4UMMA5MajorELSQ_0EEESR_NSO_INSP_7ScaleInELSS_0EEEST_EEEEEENS4_6LayoutINS5_IJSC_SC_SC_EEENS5_IJNSA_ILi0EEESY_SY_EEEEENS5_IJNS4_10UnderscoreES11_S11_EEEEENS4_18SM100_TMA_2SM_LOADENS4_14ComposedLayoutINS4_7SwizzleILi3ELi4ELi3EEENS4_18smem_ptr_flag_bitsILi8EEENSW_INS5_IJNSA_ILi8EEESF_EEENS5_IJSF_SC_EEEEEEEvNS4_8identityES14_S1E_vS1F_EENS_8epilogue10collective18CollectiveEpilogueINS1H_23Sm100TmaWarpSpecializedILi1ELi1ELi32ELb0ELb0EEEJNS5_IJSG_SG_SF_EEENS5_IJNSW_ISG_SC_EES1N_EEESI_SJ_SI_SJ_NS1H_6fusion15FusionCallbacksIS1L_NS1P_17LinearCombinationISI_fSI_fLNS_15FloatRoundStyleE2EEES1M_S1O_JEEENS4_5SM1004TMEM4LOAD26SM100_TMEM_LOAD_32dp32b32xENS4_13SM90_TMA_LOADENS15_INS16_ILi2ELi4ELi3EEES19_NSW_INS5_IJS1A_SG_EEENS5_IJSG_SC_EEEEEEENS4_39AutoVectorizingCopyWithAssumedAlignmentILi128EEENS4_14SM90_TMA_STOREES24_S26_S26_EEEvvEEEEvNT_6ParamsE,"a",@progbits
	.sectionflags	@""
	.align	4
.nv.constant0._ZN7cutlass13device_kernelINS_4gemm6kernel13GemmUniversalIN4cute5tupleIJiiiiEEENS1_10collective13CollectiveMmaINS1_35MainloopSm100TmaUmmaWarpSpecializedILi5ELi2ELi4ENS5_IJNS4_1CILi2EEENSA_ILi1EEESC_EEEEENS5_IJNSA_ILi128EEENSA_ILi64EEESF_EEENS_12float_e5m2_tENS5_IJlSC_lEEESI_SJ_NS4_8TiledMMAINS4_8MMA_AtomIJNS4_10MMA_TraitsINS4_25SM100_MMA_F8F6F4_2x1SM_SSEJSI_SI_fSF_SG_NS4_17integral_constantINS4_4UMMA5MajorELSQ_0EEESR_NSO_INSP_7ScaleInELSS_0EEEST_EEEEEENS4_6LayoutINS5_IJSC_SC_SC_EEENS5_IJNSA_ILi0EEESY_SY_EEEEENS5_IJNS4_10UnderscoreES11_S11_EEEEENS4_18SM100_TMA_2SM_LOADENS4_14ComposedLayoutINS4_7SwizzleILi3ELi4ELi3EEENS4_18smem_ptr_flag_bitsILi8EEENSW_INS5_IJNSA_ILi8EEESF_EEENS5_IJSF_SC_EEEEEEEvNS4_8identityES14_S1E_vS1F_EENS_8epilogue10collective18CollectiveEpilogueINS1H_23Sm100TmaWarpSpecializedILi1ELi1ELi32ELb0ELb0EEEJNS5_IJSG_SG_SF_EEENS5_IJNSW_ISG_SC_EES1N_EEESI_SJ_SI_SJ_NS1H_6fusion15FusionCallbacksIS1L_NS1P_17LinearCombinationISI_fSI_fLNS_15FloatRoundStyleE2EEES1M_S1O_JEEENS4_5SM1004TMEM4LOAD26SM100_TMEM_LOAD_32dp32b32xENS4_13SM90_TMA_LOADENS15_INS16_ILi2ELi4ELi3EEES19_NSW_INS5_IJS1A_SG_EEENS5_IJSG_SC_EEEEEEENS4_39AutoVectorizingCopyWithAssumedAlignmentILi128EEENS4_14SM90_TMA_STOREES24_S26_S26_EEEvvEEEEvNT_6ParamsE:
	.zero		2944


//--------------------- SYMBOLS --------------------------

	.type		.nv.reservedSmem.offset0,@object
	.size		.nv.reservedSmem.offset0,0x4
	.type		.nv.reservedSmem.cap,@object
	.size		.nv.reservedSmem.cap,0x4
	.type		__assertfail,@function
